//
// Generated by NVIDIA NVVM Compiler
//
// Compiler Build ID: CL-36424714
// Cuda compilation tools, release 13.0, V13.0.88
// Based on NVVM 20.0.0
//

.version 9.0
.target sm_100
.address_size 64

	// .globl	main_kernel0
// _ZZ12main_kernel0E15PadInput_shared has been demoted
// _ZZ12main_kernel0E13weight_shared has been demoted

.visible .entry main_kernel0(
	.param .u64 .ptr .align 1 main_kernel0_param_0,
	.param .u64 .ptr .align 1 main_kernel0_param_1,
	.param .u64 .ptr .align 1 main_kernel0_param_2
)
.maxntid 32
{
	.reg .pred 	%p<3>;
	.reg .b16 	%rs<9>;
	.reg .b32 	%r<133>;
	.reg .b32 	%f<1930>;
	.reg .b64 	%rd<100>;
	// demoted variable
	.shared .align 4 .b8 _ZZ12main_kernel0E15PadInput_shared[5376];
	// demoted variable
	.shared .align 4 .b8 _ZZ12main_kernel0E13weight_shared[6144];
	ld.param.u64 	%rd4, [main_kernel0_param_0];
	ld.param.u64 	%rd50, [main_kernel0_param_1];
	mov.u32 	%r54, %tid.x;
	shl.b32 	%r55, %r54, 1;
	mul.wide.u32 	%rd51, %r55, 4;
	mov.u32 	%r56, _ZZ12main_kernel0E15PadInput_shared;
	cvt.u64.u32 	%rd52, %r56;
	cvta.shared.u64 	%rd53, %rd52;
	add.s64 	%rd6, %rd53, %rd51;
	// begin inline asm
	{ .reg .u64 addr; cvta.to.shared.u64 addr, %rd6; cvt.u32.u64 %r9, addr; }

	// end inline asm
	mov.u32 	%r57, %ctaid.x;
	mul.hi.u32 	%r58, %r57, -1840700269;
	shr.u32 	%r1, %r58, 6;
	mul.lo.s32 	%r59, %r1, 112;
	sub.s32 	%r2, %r57, %r59;
	shl.b32 	%r60, %r2, 5;
	and.b32  	%r61, %r60, 3584;
	shl.b32 	%r62, %r54, 4;
	and.b32  	%r63, %r62, 384;
	and.b32  	%r64, %r55, 14;
	mad.lo.s32 	%r65, %r1, 25088, %r61;
	or.b32  	%r66, %r65, %r63;
	or.b32  	%r131, %r66, %r64;
	mul.wide.u32 	%rd54, %r131, 4;
	add.s64 	%rd7, %rd4, %rd54;
	// begin inline asm
	cp.async.ca.shared.global [%r9], [%rd7], 8;
	// end inline asm
	add.s64 	%rd8, %rd6, 256;
	// begin inline asm
	{ .reg .u64 addr; cvta.to.shared.u64 addr, %rd8; cvt.u32.u64 %r11, addr; }

	// end inline asm
	add.s64 	%rd9, %rd7, 14336;
	// begin inline asm
	cp.async.ca.shared.global [%r11], [%rd9], 8;
	// end inline asm
	add.s64 	%rd10, %rd6, 512;
	// begin inline asm
	{ .reg .u64 addr; cvta.to.shared.u64 addr, %rd10; cvt.u32.u64 %r13, addr; }

	// end inline asm
	add.s64 	%rd11, %rd7, 28672;
	// begin inline asm
	cp.async.ca.shared.global [%r13], [%rd11], 8;
	// end inline asm
	add.s64 	%rd12, %rd6, 768;
	// begin inline asm
	{ .reg .u64 addr; cvta.to.shared.u64 addr, %rd12; cvt.u32.u64 %r15, addr; }

	// end inline asm
	add.s64 	%rd13, %rd7, 43008;
	// begin inline asm
	cp.async.ca.shared.global [%r15], [%rd13], 8;
	// end inline asm
	add.s64 	%rd14, %rd6, 1024;
	// begin inline asm
	{ .reg .u64 addr; cvta.to.shared.u64 addr, %rd14; cvt.u32.u64 %r17, addr; }

	// end inline asm
	add.s64 	%rd15, %rd7, 57344;
	// begin inline asm
	cp.async.ca.shared.global [%r17], [%rd15], 8;
	// end inline asm
	add.s64 	%rd16, %rd6, 1280;
	// begin inline asm
	{ .reg .u64 addr; cvta.to.shared.u64 addr, %rd16; cvt.u32.u64 %r19, addr; }

	// end inline asm
	add.s64 	%rd17, %rd7, 71680;
	// begin inline asm
	cp.async.ca.shared.global [%r19], [%rd17], 8;
	// end inline asm
	add.s64 	%rd18, %rd6, 1536;
	// begin inline asm
	{ .reg .u64 addr; cvta.to.shared.u64 addr, %rd18; cvt.u32.u64 %r21, addr; }

	// end inline asm
	add.s64 	%rd19, %rd7, 86016;
	// begin inline asm
	cp.async.ca.shared.global [%r21], [%rd19], 8;
	// end inline asm
	shl.b32 	%r67, %r54, 2;
	mul.wide.u32 	%rd55, %r67, 4;
	mov.u32 	%r68, _ZZ12main_kernel0E13weight_shared;
	cvt.u64.u32 	%rd56, %r68;
	cvta.shared.u64 	%rd57, %rd56;
	add.s64 	%rd20, %rd57, %rd55;
	// begin inline asm
	{ .reg .u64 addr; cvta.to.shared.u64 addr, %rd20; cvt.u32.u64 %r23, addr; }

	// end inline asm
	shl.b32 	%r69, %r54, 6;
	and.b32  	%r70, %r69, 1536;
	shl.b32 	%r71, %r57, 5;
	and.b32  	%r72, %r71, 480;
	or.b32  	%r73, %r70, %r72;
	and.b32  	%r74, %r67, 28;
	or.b32  	%r3, %r73, %r74;
	mul.wide.u32 	%rd58, %r3, 4;
	add.s64 	%rd21, %rd50, %rd58;
	// begin inline asm
	cp.async.cg.shared.global [%r23], [%rd21], 16;
	// end inline asm
	add.s64 	%rd22, %rd20, 512;
	// begin inline asm
	{ .reg .u64 addr; cvta.to.shared.u64 addr, %rd22; cvt.u32.u64 %r25, addr; }

	// end inline asm
	add.s64 	%rd23, %rd21, 8192;
	// begin inline asm
	cp.async.cg.shared.global [%r25], [%rd23], 16;
	// end inline asm
	add.s64 	%rd24, %rd20, 1024;
	// begin inline asm
	{ .reg .u64 addr; cvta.to.shared.u64 addr, %rd24; cvt.u32.u64 %r27, addr; }

	// end inline asm
	add.s64 	%rd25, %rd21, 16384;
	// begin inline asm
	cp.async.cg.shared.global [%r27], [%rd25], 16;
	// end inline asm
	add.s64 	%rd26, %rd20, 1536;
	// begin inline asm
	{ .reg .u64 addr; cvta.to.shared.u64 addr, %rd26; cvt.u32.u64 %r29, addr; }

	// end inline asm
	add.s64 	%rd27, %rd21, 24576;
	// begin inline asm
	cp.async.cg.shared.global [%r29], [%rd27], 16;
	// end inline asm
	// begin inline asm
	cp.async.commit_group;
	// end inline asm
	add.s64 	%rd28, %rd6, 1792;
	// begin inline asm
	{ .reg .u64 addr; cvta.to.shared.u64 addr, %rd28; cvt.u32.u64 %r31, addr; }

	// end inline asm
	add.s64 	%rd29, %rd7, 64;
	// begin inline asm
	cp.async.ca.shared.global [%r31], [%rd29], 8;
	// end inline asm
	add.s64 	%rd30, %rd6, 2048;
	// begin inline asm
	{ .reg .u64 addr; cvta.to.shared.u64 addr, %rd30; cvt.u32.u64 %r33, addr; }

	// end inline asm
	add.s64 	%rd31, %rd7, 14400;
	// begin inline asm
	cp.async.ca.shared.global [%r33], [%rd31], 8;
	// end inline asm
	add.s64 	%rd32, %rd6, 2304;
	// begin inline asm
	{ .reg .u64 addr; cvta.to.shared.u64 addr, %rd32; cvt.u32.u64 %r35, addr; }

	// end inline asm
	add.s64 	%rd33, %rd7, 28736;
	// begin inline asm
	cp.async.ca.shared.global [%r35], [%rd33], 8;
	// end inline asm
	add.s64 	%rd34, %rd6, 2560;
	// begin inline asm
	{ .reg .u64 addr; cvta.to.shared.u64 addr, %rd34; cvt.u32.u64 %r37, addr; }

	// end inline asm
	add.s64 	%rd35, %rd7, 43072;
	// begin inline asm
	cp.async.ca.shared.global [%r37], [%rd35], 8;
	// end inline asm
	add.s64 	%rd36, %rd6, 2816;
	// begin inline asm
	{ .reg .u64 addr; cvta.to.shared.u64 addr, %rd36; cvt.u32.u64 %r39, addr; }

	// end inline asm
	add.s64 	%rd37, %rd7, 57408;
	// begin inline asm
	cp.async.ca.shared.global [%r39], [%rd37], 8;
	// end inline asm
	add.s64 	%rd38, %rd6, 3072;
	// begin inline asm
	{ .reg .u64 addr; cvta.to.shared.u64 addr, %rd38; cvt.u32.u64 %r41, addr; }

	// end inline asm
	add.s64 	%rd39, %rd7, 71744;
	// begin inline asm
	cp.async.ca.shared.global [%r41], [%rd39], 8;
	// end inline asm
	add.s64 	%rd40, %rd6, 3328;
	// begin inline asm
	{ .reg .u64 addr; cvta.to.shared.u64 addr, %rd40; cvt.u32.u64 %r43, addr; }

	// end inline asm
	add.s64 	%rd41, %rd7, 86080;
	// begin inline asm
	cp.async.ca.shared.global [%r43], [%rd41], 8;
	// end inline asm
	add.s64 	%rd42, %rd20, 2048;
	// begin inline asm
	{ .reg .u64 addr; cvta.to.shared.u64 addr, %rd42; cvt.u32.u64 %r45, addr; }

	// end inline asm
	add.s64 	%rd43, %rd21, 32768;
	// begin inline asm
	cp.async.cg.shared.global [%r45], [%rd43], 16;
	// end inline asm
	add.s64 	%rd44, %rd20, 2560;
	// begin inline asm
	{ .reg .u64 addr; cvta.to.shared.u64 addr, %rd44; cvt.u32.u64 %r47, addr; }

	// end inline asm
	add.s64 	%rd45, %rd21, 40960;
	// begin inline asm
	cp.async.cg.shared.global [%r47], [%rd45], 16;
	// end inline asm
	add.s64 	%rd46, %rd20, 3072;
	// begin inline asm
	{ .reg .u64 addr; cvta.to.shared.u64 addr, %rd46; cvt.u32.u64 %r49, addr; }

	// end inline asm
	add.s64 	%rd47, %rd21, 49152;
	// begin inline asm
	cp.async.cg.shared.global [%r49], [%rd47], 16;
	// end inline asm
	add.s64 	%rd48, %rd20, 3584;
	// begin inline asm
	{ .reg .u64 addr; cvta.to.shared.u64 addr, %rd48; cvt.u32.u64 %r51, addr; }

	// end inline asm
	add.s64 	%rd49, %rd21, 57344;
	// begin inline asm
	cp.async.cg.shared.global [%r51], [%rd49], 16;
	// end inline asm
	// begin inline asm
	cp.async.commit_group;
	// end inline asm
	add.s64 	%rd99, %rd21, 65536;
	mov.f32 	%f1902, 0f00000000;
	mov.b32 	%r132, 0;
	mov.f32 	%f1903, %f1902;
	mov.f32 	%f1904, %f1902;
	mov.f32 	%f1905, %f1902;
	mov.f32 	%f1906, %f1902;
	mov.f32 	%f1907, %f1902;
	mov.f32 	%f1908, %f1902;
	mov.f32 	%f1909, %f1902;
	mov.f32 	%f1910, %f1902;
	mov.f32 	%f1911, %f1902;
	mov.f32 	%f1912, %f1902;
	mov.f32 	%f1913, %f1902;
	mov.f32 	%f1914, %f1902;
	mov.f32 	%f1915, %f1902;
	mov.f32 	%f1916, %f1902;
	mov.f32 	%f1917, %f1902;
	mov.f32 	%f1918, %f1902;
	mov.f32 	%f1919, %f1902;
	mov.f32 	%f1920, %f1902;
	mov.f32 	%f1921, %f1902;
	mov.f32 	%f1922, %f1902;
	mov.f32 	%f1923, %f1902;
	mov.f32 	%f1924, %f1902;
	mov.f32 	%f1925, %f1902;
	mov.f32 	%f1926, %f1902;
	mov.f32 	%f1927, %f1902;
	mov.f32 	%f1928, %f1902;
	mov.f32 	%f1929, %f1902;
$L__BB0_1:
	ld.param.u64 	%rd97, [main_kernel0_param_0];
	bar.sync 	0;
	cvt.u16.u32 	%rs1, %r132;
	add.s16 	%rs2, %rs1, 2;
	and.b16  	%rs3, %rs2, 255;
	mul.lo.s16 	%rs4, %rs3, 171;
	shr.u16 	%rs5, %rs4, 9;
	mul.lo.s16 	%rs6, %rs5, 3;
	sub.s16 	%rs7, %rs2, %rs6;
	cvt.u32.u16 	%r97, %rs7;
	and.b32  	%r98, %r97, 255;
	and.b16  	%rs8, %rs7, 255;
	mul.wide.u16 	%r99, %rs8, 448;
	mov.u32 	%r102, _ZZ12main_kernel0E15PadInput_shared;
	cvt.u64.u32 	%rd82, %r102;
	cvta.shared.u64 	%rd83, %rd82;
	add.s64 	%rd84, %rd83, %rd51;
	mul.wide.u32 	%rd85, %r99, 4;
	add.s64 	%rd59, %rd84, %rd85;
	// begin inline asm
	{ .reg .u64 addr; cvta.to.shared.u64 addr, %rd59; cvt.u32.u64 %r75, addr; }

	// end inline asm
	mul.wide.u32 	%rd86, %r131, 4;
	add.s64 	%rd87, %rd97, %rd86;
	add.s64 	%rd60, %rd87, 128;
	// begin inline asm
	cp.async.ca.shared.global [%r75], [%rd60], 8;
	// end inline asm
	add.s64 	%rd61, %rd59, 256;
	// begin inline asm
	{ .reg .u64 addr; cvta.to.shared.u64 addr, %rd61; cvt.u32.u64 %r77, addr; }

	// end inline asm
	add.s64 	%rd62, %rd87, 14464;
	// begin inline asm
	cp.async.ca.shared.global [%r77], [%rd62], 8;
	// end inline asm
	add.s64 	%rd63, %rd59, 512;
	// begin inline asm
	{ .reg .u64 addr; cvta.to.shared.u64 addr, %rd63; cvt.u32.u64 %r79, addr; }

	// end inline asm
	add.s64 	%rd64, %rd87, 28800;
	// begin inline asm
	cp.async.ca.shared.global [%r79], [%rd64], 8;
	// end inline asm
	add.s64 	%rd65, %rd59, 768;
	// begin inline asm
	{ .reg .u64 addr; cvta.to.shared.u64 addr, %rd65; cvt.u32.u64 %r81, addr; }

	// end inline asm
	add.s64 	%rd66, %rd87, 43136;
	// begin inline asm
	cp.async.ca.shared.global [%r81], [%rd66], 8;
	// end inline asm
	add.s64 	%rd67, %rd59, 1024;
	// begin inline asm
	{ .reg .u64 addr; cvta.to.shared.u64 addr, %rd67; cvt.u32.u64 %r83, addr; }

	// end inline asm
	add.s64 	%rd68, %rd87, 57472;
	// begin inline asm
	cp.async.ca.shared.global [%r83], [%rd68], 8;
	// end inline asm
	add.s64 	%rd69, %rd59, 1280;
	// begin inline asm
	{ .reg .u64 addr; cvta.to.shared.u64 addr, %rd69; cvt.u32.u64 %r85, addr; }

	// end inline asm
	add.s64 	%rd70, %rd87, 71808;
	// begin inline asm
	cp.async.ca.shared.global [%r85], [%rd70], 8;
	// end inline asm
	add.s64 	%rd71, %rd59, 1536;
	// begin inline asm
	{ .reg .u64 addr; cvta.to.shared.u64 addr, %rd71; cvt.u32.u64 %r87, addr; }

	// end inline asm
	add.s64 	%rd72, %rd87, 86144;
	// begin inline asm
	cp.async.ca.shared.global [%r87], [%rd72], 8;
	// end inline asm
	mul.wide.u32 	%rd88, %r98, 512;
	shl.b32 	%r103, %r54, 2;
	mul.wide.u32 	%rd89, %r103, 4;
	mov.u32 	%r104, _ZZ12main_kernel0E13weight_shared;
	cvt.u64.u32 	%rd90, %r104;
	cvta.shared.u64 	%rd91, %rd90;
	add.s64 	%rd92, %rd91, %rd89;
	shl.b64 	%rd93, %rd88, 2;
	add.s64 	%rd73, %rd92, %rd93;
	// begin inline asm
	{ .reg .u64 addr; cvta.to.shared.u64 addr, %rd73; cvt.u32.u64 %r89, addr; }

	// end inline asm
	// begin inline asm
	cp.async.cg.shared.global [%r89], [%rd99], 16;
	// end inline asm
	add.s64 	%rd75, %rd73, 512;
	// begin inline asm
	{ .reg .u64 addr; cvta.to.shared.u64 addr, %rd75; cvt.u32.u64 %r91, addr; }

	// end inline asm
	add.s64 	%rd76, %rd99, 8192;
	// begin inline asm
	cp.async.cg.shared.global [%r91], [%rd76], 16;
	// end inline asm
	add.s64 	%rd77, %rd73, 1024;
	// begin inline asm
	{ .reg .u64 addr; cvta.to.shared.u64 addr, %rd77; cvt.u32.u64 %r93, addr; }

	// end inline asm
	add.s64 	%rd78, %rd99, 16384;
	// begin inline asm
	cp.async.cg.shared.global [%r93], [%rd78], 16;
	// end inline asm
	add.s64 	%rd79, %rd73, 1536;
	// begin inline asm
	{ .reg .u64 addr; cvta.to.shared.u64 addr, %rd79; cvt.u32.u64 %r95, addr; }

	// end inline asm
	add.s64 	%rd80, %rd99, 24576;
	// begin inline asm
	cp.async.cg.shared.global [%r95], [%rd80], 16;
	// end inline asm
	// begin inline asm
	cp.async.commit_group;
	// end inline asm
	// begin inline asm
	cp.async.wait_group 2;
	// end inline asm
	bar.sync 	0;
	setp.lt.u32 	%p1, %r132, 3;
	add.s32 	%r105, %r132, -3;
	selp.b32 	%r106, %r132, %r105, %p1;
	mul.lo.s32 	%r107, %r106, 448;
	and.b32  	%r108, %r55, 48;
	or.b32  	%r109, %r107, %r108;
	shl.b32 	%r110, %r109, 2;
	add.s32 	%r111, %r102, %r110;
	ld.shared.f32 	%f58, [%r111];
	shl.b32 	%r112, %r106, 11;
	shl.b32 	%r113, %r54, 4;
	and.b32  	%r114, %r113, 112;
	or.b32  	%r115, %r112, %r114;
	add.s32 	%r116, %r104, %r115;
	ld.shared.f32 	%f59, [%r116];
	fma.rn.f32 	%f60, %f58, %f59, %f1902;
	ld.shared.f32 	%f61, [%r116+4];
	fma.rn.f32 	%f62, %f58, %f61, %f1903;
	ld.shared.f32 	%f63, [%r111+256];
	fma.rn.f32 	%f64, %f63, %f59, %f1906;
	fma.rn.f32 	%f65, %f63, %f61, %f1907;
	ld.shared.f32 	%f66, [%r111+512];
	fma.rn.f32 	%f67, %f66, %f59, %f1910;
	fma.rn.f32 	%f68, %f66, %f61, %f1911;
	ld.shared.f32 	%f69, [%r111+768];
	fma.rn.f32 	%f70, %f69, %f59, %f1914;
	fma.rn.f32 	%f71, %f69, %f61, %f1915;
	ld.shared.f32 	%f72, [%r111+1024];
	fma.rn.f32 	%f73, %f72, %f59, %f1918;
	fma.rn.f32 	%f74, %f72, %f61, %f1919;
	ld.shared.f32 	%f75, [%r111+1280];
	fma.rn.f32 	%f76, %f75, %f59, %f1922;
	fma.rn.f32 	%f77, %f75, %f61, %f1923;
	ld.shared.f32 	%f78, [%r111+1536];
	fma.rn.f32 	%f79, %f78, %f59, %f1926;
	fma.rn.f32 	%f80, %f78, %f61, %f1927;
	ld.shared.f32 	%f81, [%r111+4];
	ld.shared.f32 	%f82, [%r116+128];
	fma.rn.f32 	%f83, %f81, %f82, %f60;
	ld.shared.f32 	%f84, [%r116+132];
	fma.rn.f32 	%f85, %f81, %f84, %f62;
	ld.shared.f32 	%f86, [%r111+260];
	fma.rn.f32 	%f87, %f86, %f82, %f64;
	fma.rn.f32 	%f88, %f86, %f84, %f65;
	ld.shared.f32 	%f89, [%r111+516];
	fma.rn.f32 	%f90, %f89, %f82, %f67;
	fma.rn.f32 	%f91, %f89, %f84, %f68;
	ld.shared.f32 	%f92, [%r111+772];
	fma.rn.f32 	%f93, %f92, %f82, %f70;
	fma.rn.f32 	%f94, %f92, %f84, %f71;
	ld.shared.f32 	%f95, [%r111+1028];
	fma.rn.f32 	%f96, %f95, %f82, %f73;
	fma.rn.f32 	%f97, %f95, %f84, %f74;
	ld.shared.f32 	%f98, [%r111+1284];
	fma.rn.f32 	%f99, %f98, %f82, %f76;
	fma.rn.f32 	%f100, %f98, %f84, %f77;
	ld.shared.f32 	%f101, [%r111+1540];
	fma.rn.f32 	%f102, %f101, %f82, %f79;
	fma.rn.f32 	%f103, %f101, %f84, %f80;
	ld.shared.f32 	%f104, [%r111+8];
	ld.shared.f32 	%f105, [%r116+256];
	fma.rn.f32 	%f106, %f104, %f105, %f83;
	ld.shared.f32 	%f107, [%r116+260];
	fma.rn.f32 	%f108, %f104, %f107, %f85;
	ld.shared.f32 	%f109, [%r111+264];
	fma.rn.f32 	%f110, %f109, %f105, %f87;
	fma.rn.f32 	%f111, %f109, %f107, %f88;
	ld.shared.f32 	%f112, [%r111+520];
	fma.rn.f32 	%f113, %f112, %f105, %f90;
	fma.rn.f32 	%f114, %f112, %f107, %f91;
	ld.shared.f32 	%f115, [%r111+776];
	fma.rn.f32 	%f116, %f115, %f105, %f93;
	fma.rn.f32 	%f117, %f115, %f107, %f94;
	ld.shared.f32 	%f118, [%r111+1032];
	fma.rn.f32 	%f119, %f118, %f105, %f96;
	fma.rn.f32 	%f120, %f118, %f107, %f97;
	ld.shared.f32 	%f121, [%r111+1288];
	fma.rn.f32 	%f122, %f121, %f105, %f99;
	fma.rn.f32 	%f123, %f121, %f107, %f100;
	ld.shared.f32 	%f124, [%r111+1544];
	fma.rn.f32 	%f125, %f124, %f105, %f102;
	fma.rn.f32 	%f126, %f124, %f107, %f103;
	ld.shared.f32 	%f127, [%r111+12];
	ld.shared.f32 	%f128, [%r116+384];
	fma.rn.f32 	%f129, %f127, %f128, %f106;
	ld.shared.f32 	%f130, [%r116+388];
	fma.rn.f32 	%f131, %f127, %f130, %f108;
	ld.shared.f32 	%f132, [%r111+268];
	fma.rn.f32 	%f133, %f132, %f128, %f110;
	fma.rn.f32 	%f134, %f132, %f130, %f111;
	ld.shared.f32 	%f135, [%r111+524];
	fma.rn.f32 	%f136, %f135, %f128, %f113;
	fma.rn.f32 	%f137, %f135, %f130, %f114;
	ld.shared.f32 	%f138, [%r111+780];
	fma.rn.f32 	%f139, %f138, %f128, %f116;
	fma.rn.f32 	%f140, %f138, %f130, %f117;
	ld.shared.f32 	%f141, [%r111+1036];
	fma.rn.f32 	%f142, %f141, %f128, %f119;
	fma.rn.f32 	%f143, %f141, %f130, %f120;
	ld.shared.f32 	%f144, [%r111+1292];
	fma.rn.f32 	%f145, %f144, %f128, %f122;
	fma.rn.f32 	%f146, %f144, %f130, %f123;
	ld.shared.f32 	%f147, [%r111+1548];
	fma.rn.f32 	%f148, %f147, %f128, %f125;
	fma.rn.f32 	%f149, %f147, %f130, %f126;
	ld.shared.f32 	%f150, [%r111+16];
	ld.shared.f32 	%f151, [%r116+512];
	fma.rn.f32 	%f152, %f150, %f151, %f129;
	ld.shared.f32 	%f153, [%r116+516];
	fma.rn.f32 	%f154, %f150, %f153, %f131;
	ld.shared.f32 	%f155, [%r111+272];
	fma.rn.f32 	%f156, %f155, %f151, %f133;
	fma.rn.f32 	%f157, %f155, %f153, %f134;
	ld.shared.f32 	%f158, [%r111+528];
	fma.rn.f32 	%f159, %f158, %f151, %f136;
	fma.rn.f32 	%f160, %f158, %f153, %f137;
	ld.shared.f32 	%f161, [%r111+784];
	fma.rn.f32 	%f162, %f161, %f151, %f139;
	fma.rn.f32 	%f163, %f161, %f153, %f140;
	ld.shared.f32 	%f164, [%r111+1040];
	fma.rn.f32 	%f165, %f164, %f151, %f142;
	fma.rn.f32 	%f166, %f164, %f153, %f143;
	ld.shared.f32 	%f167, [%r111+1296];
	fma.rn.f32 	%f168, %f167, %f151, %f145;
	fma.rn.f32 	%f169, %f167, %f153, %f146;
	ld.shared.f32 	%f170, [%r111+1552];
	fma.rn.f32 	%f171, %f170, %f151, %f148;
	fma.rn.f32 	%f172, %f170, %f153, %f149;
	ld.shared.f32 	%f173, [%r111+20];
	ld.shared.f32 	%f174, [%r116+640];
	fma.rn.f32 	%f175, %f173, %f174, %f152;
	ld.shared.f32 	%f176, [%r116+644];
	fma.rn.f32 	%f177, %f173, %f176, %f154;
	ld.shared.f32 	%f178, [%r111+276];
	fma.rn.f32 	%f179, %f178, %f174, %f156;
	fma.rn.f32 	%f180, %f178, %f176, %f157;
	ld.shared.f32 	%f181, [%r111+532];
	fma.rn.f32 	%f182, %f181, %f174, %f159;
	fma.rn.f32 	%f183, %f181, %f176, %f160;
	ld.shared.f32 	%f184, [%r111+788];
	fma.rn.f32 	%f185, %f184, %f174, %f162;
	fma.rn.f32 	%f186, %f184, %f176, %f163;
	ld.shared.f32 	%f187, [%r111+1044];
	fma.rn.f32 	%f188, %f187, %f174, %f165;
	fma.rn.f32 	%f189, %f187, %f176, %f166;
	ld.shared.f32 	%f190, [%r111+1300];
	fma.rn.f32 	%f191, %f190, %f174, %f168;
	fma.rn.f32 	%f192, %f190, %f176, %f169;
	ld.shared.f32 	%f193, [%r111+1556];
	fma.rn.f32 	%f194, %f193, %f174, %f171;
	fma.rn.f32 	%f195, %f193, %f176, %f172;
	ld.shared.f32 	%f196, [%r111+24];
	ld.shared.f32 	%f197, [%r116+768];
	fma.rn.f32 	%f198, %f196, %f197, %f175;
	ld.shared.f32 	%f199, [%r116+772];
	fma.rn.f32 	%f200, %f196, %f199, %f177;
	ld.shared.f32 	%f201, [%r111+280];
	fma.rn.f32 	%f202, %f201, %f197, %f179;
	fma.rn.f32 	%f203, %f201, %f199, %f180;
	ld.shared.f32 	%f204, [%r111+536];
	fma.rn.f32 	%f205, %f204, %f197, %f182;
	fma.rn.f32 	%f206, %f204, %f199, %f183;
	ld.shared.f32 	%f207, [%r111+792];
	fma.rn.f32 	%f208, %f207, %f197, %f185;
	fma.rn.f32 	%f209, %f207, %f199, %f186;
	ld.shared.f32 	%f210, [%r111+1048];
	fma.rn.f32 	%f211, %f210, %f197, %f188;
	fma.rn.f32 	%f212, %f210, %f199, %f189;
	ld.shared.f32 	%f213, [%r111+1304];
	fma.rn.f32 	%f214, %f213, %f197, %f191;
	fma.rn.f32 	%f215, %f213, %f199, %f192;
	ld.shared.f32 	%f216, [%r111+1560];
	fma.rn.f32 	%f217, %f216, %f197, %f194;
	fma.rn.f32 	%f218, %f216, %f199, %f195;
	ld.shared.f32 	%f219, [%r111+28];
	ld.shared.f32 	%f220, [%r116+896];
	fma.rn.f32 	%f221, %f219, %f220, %f198;
	ld.shared.f32 	%f222, [%r116+900];
	fma.rn.f32 	%f223, %f219, %f222, %f200;
	ld.shared.f32 	%f224, [%r111+284];
	fma.rn.f32 	%f225, %f224, %f220, %f202;
	fma.rn.f32 	%f226, %f224, %f222, %f203;
	ld.shared.f32 	%f227, [%r111+540];
	fma.rn.f32 	%f228, %f227, %f220, %f205;
	fma.rn.f32 	%f229, %f227, %f222, %f206;
	ld.shared.f32 	%f230, [%r111+796];
	fma.rn.f32 	%f231, %f230, %f220, %f208;
	fma.rn.f32 	%f232, %f230, %f222, %f209;
	ld.shared.f32 	%f233, [%r111+1052];
	fma.rn.f32 	%f234, %f233, %f220, %f211;
	fma.rn.f32 	%f235, %f233, %f222, %f212;
	ld.shared.f32 	%f236, [%r111+1308];
	fma.rn.f32 	%f237, %f236, %f220, %f214;
	fma.rn.f32 	%f238, %f236, %f222, %f215;
	ld.shared.f32 	%f239, [%r111+1564];
	fma.rn.f32 	%f240, %f239, %f220, %f217;
	fma.rn.f32 	%f241, %f239, %f222, %f218;
	ld.shared.f32 	%f242, [%r111+32];
	ld.shared.f32 	%f243, [%r116+1024];
	fma.rn.f32 	%f244, %f242, %f243, %f221;
	ld.shared.f32 	%f245, [%r116+1028];
	fma.rn.f32 	%f246, %f242, %f245, %f223;
	ld.shared.f32 	%f247, [%r111+288];
	fma.rn.f32 	%f248, %f247, %f243, %f225;
	fma.rn.f32 	%f249, %f247, %f245, %f226;
	ld.shared.f32 	%f250, [%r111+544];
	fma.rn.f32 	%f251, %f250, %f243, %f228;
	fma.rn.f32 	%f252, %f250, %f245, %f229;
	ld.shared.f32 	%f253, [%r111+800];
	fma.rn.f32 	%f254, %f253, %f243, %f231;
	fma.rn.f32 	%f255, %f253, %f245, %f232;
	ld.shared.f32 	%f256, [%r111+1056];
	fma.rn.f32 	%f257, %f256, %f243, %f234;
	fma.rn.f32 	%f258, %f256, %f245, %f235;
	ld.shared.f32 	%f259, [%r111+1312];
	fma.rn.f32 	%f260, %f259, %f243, %f237;
	fma.rn.f32 	%f261, %f259, %f245, %f238;
	ld.shared.f32 	%f262, [%r111+1568];
	fma.rn.f32 	%f263, %f262, %f243, %f240;
	fma.rn.f32 	%f264, %f262, %f245, %f241;
	ld.shared.f32 	%f265, [%r111+36];
	ld.shared.f32 	%f266, [%r116+1152];
	fma.rn.f32 	%f267, %f265, %f266, %f244;
	ld.shared.f32 	%f268, [%r116+1156];
	fma.rn.f32 	%f269, %f265, %f268, %f246;
	ld.shared.f32 	%f270, [%r111+292];
	fma.rn.f32 	%f271, %f270, %f266, %f248;
	fma.rn.f32 	%f272, %f270, %f268, %f249;
	ld.shared.f32 	%f273, [%r111+548];
	fma.rn.f32 	%f274, %f273, %f266, %f251;
	fma.rn.f32 	%f275, %f273, %f268, %f252;
	ld.shared.f32 	%f276, [%r111+804];
	fma.rn.f32 	%f277, %f276, %f266, %f254;
	fma.rn.f32 	%f278, %f276, %f268, %f255;
	ld.shared.f32 	%f279, [%r111+1060];
	fma.rn.f32 	%f280, %f279, %f266, %f257;
	fma.rn.f32 	%f281, %f279, %f268, %f258;
	ld.shared.f32 	%f282, [%r111+1316];
	fma.rn.f32 	%f283, %f282, %f266, %f260;
	fma.rn.f32 	%f284, %f282, %f268, %f261;
	ld.shared.f32 	%f285, [%r111+1572];
	fma.rn.f32 	%f286, %f285, %f266, %f263;
	fma.rn.f32 	%f287, %f285, %f268, %f264;
	ld.shared.f32 	%f288, [%r111+40];
	ld.shared.f32 	%f289, [%r116+1280];
	fma.rn.f32 	%f290, %f288, %f289, %f267;
	ld.shared.f32 	%f291, [%r116+1284];
	fma.rn.f32 	%f292, %f288, %f291, %f269;
	ld.shared.f32 	%f293, [%r111+296];
	fma.rn.f32 	%f294, %f293, %f289, %f271;
	fma.rn.f32 	%f295, %f293, %f291, %f272;
	ld.shared.f32 	%f296, [%r111+552];
	fma.rn.f32 	%f297, %f296, %f289, %f274;
	fma.rn.f32 	%f298, %f296, %f291, %f275;
	ld.shared.f32 	%f299, [%r111+808];
	fma.rn.f32 	%f300, %f299, %f289, %f277;
	fma.rn.f32 	%f301, %f299, %f291, %f278;
	ld.shared.f32 	%f302, [%r111+1064];
	fma.rn.f32 	%f303, %f302, %f289, %f280;
	fma.rn.f32 	%f304, %f302, %f291, %f281;
	ld.shared.f32 	%f305, [%r111+1320];
	fma.rn.f32 	%f306, %f305, %f289, %f283;
	fma.rn.f32 	%f307, %f305, %f291, %f284;
	ld.shared.f32 	%f308, [%r111+1576];
	fma.rn.f32 	%f309, %f308, %f289, %f286;
	fma.rn.f32 	%f310, %f308, %f291, %f287;
	ld.shared.f32 	%f311, [%r111+44];
	ld.shared.f32 	%f312, [%r116+1408];
	fma.rn.f32 	%f313, %f311, %f312, %f290;
	ld.shared.f32 	%f314, [%r116+1412];
	fma.rn.f32 	%f315, %f311, %f314, %f292;
	ld.shared.f32 	%f316, [%r111+300];
	fma.rn.f32 	%f317, %f316, %f312, %f294;
	fma.rn.f32 	%f318, %f316, %f314, %f295;
	ld.shared.f32 	%f319, [%r111+556];
	fma.rn.f32 	%f320, %f319, %f312, %f297;
	fma.rn.f32 	%f321, %f319, %f314, %f298;
	ld.shared.f32 	%f322, [%r111+812];
	fma.rn.f32 	%f323, %f322, %f312, %f300;
	fma.rn.f32 	%f324, %f322, %f314, %f301;
	ld.shared.f32 	%f325, [%r111+1068];
	fma.rn.f32 	%f326, %f325, %f312, %f303;
	fma.rn.f32 	%f327, %f325, %f314, %f304;
	ld.shared.f32 	%f328, [%r111+1324];
	fma.rn.f32 	%f329, %f328, %f312, %f306;
	fma.rn.f32 	%f330, %f328, %f314, %f307;
	ld.shared.f32 	%f331, [%r111+1580];
	fma.rn.f32 	%f332, %f331, %f312, %f309;
	fma.rn.f32 	%f333, %f331, %f314, %f310;
	ld.shared.f32 	%f334, [%r111+48];
	ld.shared.f32 	%f335, [%r116+1536];
	fma.rn.f32 	%f336, %f334, %f335, %f313;
	ld.shared.f32 	%f337, [%r116+1540];
	fma.rn.f32 	%f338, %f334, %f337, %f315;
	ld.shared.f32 	%f339, [%r111+304];
	fma.rn.f32 	%f340, %f339, %f335, %f317;
	fma.rn.f32 	%f341, %f339, %f337, %f318;
	ld.shared.f32 	%f342, [%r111+560];
	fma.rn.f32 	%f343, %f342, %f335, %f320;
	fma.rn.f32 	%f344, %f342, %f337, %f321;
	ld.shared.f32 	%f345, [%r111+816];
	fma.rn.f32 	%f346, %f345, %f335, %f323;
	fma.rn.f32 	%f347, %f345, %f337, %f324;
	ld.shared.f32 	%f348, [%r111+1072];
	fma.rn.f32 	%f349, %f348, %f335, %f326;
	fma.rn.f32 	%f350, %f348, %f337, %f327;
	ld.shared.f32 	%f351, [%r111+1328];
	fma.rn.f32 	%f352, %f351, %f335, %f329;
	fma.rn.f32 	%f353, %f351, %f337, %f330;
	ld.shared.f32 	%f354, [%r111+1584];
	fma.rn.f32 	%f355, %f354, %f335, %f332;
	fma.rn.f32 	%f356, %f354, %f337, %f333;
	ld.shared.f32 	%f357, [%r111+52];
	ld.shared.f32 	%f358, [%r116+1664];
	fma.rn.f32 	%f359, %f357, %f358, %f336;
	ld.shared.f32 	%f360, [%r116+1668];
	fma.rn.f32 	%f361, %f357, %f360, %f338;
	ld.shared.f32 	%f362, [%r111+308];
	fma.rn.f32 	%f363, %f362, %f358, %f340;
	fma.rn.f32 	%f364, %f362, %f360, %f341;
	ld.shared.f32 	%f365, [%r111+564];
	fma.rn.f32 	%f366, %f365, %f358, %f343;
	fma.rn.f32 	%f367, %f365, %f360, %f344;
	ld.shared.f32 	%f368, [%r111+820];
	fma.rn.f32 	%f369, %f368, %f358, %f346;
	fma.rn.f32 	%f370, %f368, %f360, %f347;
	ld.shared.f32 	%f371, [%r111+1076];
	fma.rn.f32 	%f372, %f371, %f358, %f349;
	fma.rn.f32 	%f373, %f371, %f360, %f350;
	ld.shared.f32 	%f374, [%r111+1332];
	fma.rn.f32 	%f375, %f374, %f358, %f352;
	fma.rn.f32 	%f376, %f374, %f360, %f353;
	ld.shared.f32 	%f377, [%r111+1588];
	fma.rn.f32 	%f378, %f377, %f358, %f355;
	fma.rn.f32 	%f379, %f377, %f360, %f356;
	ld.shared.f32 	%f380, [%r111+56];
	ld.shared.f32 	%f381, [%r116+1792];
	fma.rn.f32 	%f382, %f380, %f381, %f359;
	ld.shared.f32 	%f383, [%r116+1796];
	fma.rn.f32 	%f384, %f380, %f383, %f361;
	ld.shared.f32 	%f385, [%r111+312];
	fma.rn.f32 	%f386, %f385, %f381, %f363;
	fma.rn.f32 	%f387, %f385, %f383, %f364;
	ld.shared.f32 	%f388, [%r111+568];
	fma.rn.f32 	%f389, %f388, %f381, %f366;
	fma.rn.f32 	%f390, %f388, %f383, %f367;
	ld.shared.f32 	%f391, [%r111+824];
	fma.rn.f32 	%f392, %f391, %f381, %f369;
	fma.rn.f32 	%f393, %f391, %f383, %f370;
	ld.shared.f32 	%f394, [%r111+1080];
	fma.rn.f32 	%f395, %f394, %f381, %f372;
	fma.rn.f32 	%f396, %f394, %f383, %f373;
	ld.shared.f32 	%f397, [%r111+1336];
	fma.rn.f32 	%f398, %f397, %f381, %f375;
	fma.rn.f32 	%f399, %f397, %f383, %f376;
	ld.shared.f32 	%f400, [%r111+1592];
	fma.rn.f32 	%f401, %f400, %f381, %f378;
	fma.rn.f32 	%f402, %f400, %f383, %f379;
	ld.shared.f32 	%f403, [%r111+60];
	ld.shared.f32 	%f404, [%r116+1920];
	fma.rn.f32 	%f1902, %f403, %f404, %f382;
	ld.shared.f32 	%f405, [%r116+1924];
	fma.rn.f32 	%f1903, %f403, %f405, %f384;
	ld.shared.f32 	%f406, [%r111+316];
	fma.rn.f32 	%f1906, %f406, %f404, %f386;
	fma.rn.f32 	%f1907, %f406, %f405, %f387;
	ld.shared.f32 	%f407, [%r111+572];
	fma.rn.f32 	%f1910, %f407, %f404, %f389;
	fma.rn.f32 	%f1911, %f407, %f405, %f390;
	ld.shared.f32 	%f408, [%r111+828];
	fma.rn.f32 	%f1914, %f408, %f404, %f392;
	fma.rn.f32 	%f1915, %f408, %f405, %f393;
	ld.shared.f32 	%f409, [%r111+1084];
	fma.rn.f32 	%f1918, %f409, %f404, %f395;
	fma.rn.f32 	%f1919, %f409, %f405, %f396;
	ld.shared.f32 	%f410, [%r111+1340];
	fma.rn.f32 	%f1922, %f410, %f404, %f398;
	fma.rn.f32 	%f1923, %f410, %f405, %f399;
	ld.shared.f32 	%f411, [%r111+1596];
	fma.rn.f32 	%f1926, %f411, %f404, %f401;
	fma.rn.f32 	%f1927, %f411, %f405, %f402;
	ld.shared.f32 	%f412, [%r116+8];
	fma.rn.f32 	%f413, %f58, %f412, %f1904;
	ld.shared.f32 	%f414, [%r116+12];
	fma.rn.f32 	%f415, %f58, %f414, %f1905;
	fma.rn.f32 	%f416, %f63, %f412, %f1908;
	fma.rn.f32 	%f417, %f63, %f414, %f1909;
	fma.rn.f32 	%f418, %f66, %f412, %f1912;
	fma.rn.f32 	%f419, %f66, %f414, %f1913;
	fma.rn.f32 	%f420, %f69, %f412, %f1916;
	fma.rn.f32 	%f421, %f69, %f414, %f1917;
	fma.rn.f32 	%f422, %f72, %f412, %f1920;
	fma.rn.f32 	%f423, %f72, %f414, %f1921;
	fma.rn.f32 	%f424, %f75, %f412, %f1924;
	fma.rn.f32 	%f425, %f75, %f414, %f1925;
	fma.rn.f32 	%f426, %f78, %f412, %f1928;
	fma.rn.f32 	%f427, %f78, %f414, %f1929;
	ld.shared.f32 	%f428, [%r116+136];
	fma.rn.f32 	%f429, %f81, %f428, %f413;
	ld.shared.f32 	%f430, [%r116+140];
	fma.rn.f32 	%f431, %f81, %f430, %f415;
	fma.rn.f32 	%f432, %f86, %f428, %f416;
	fma.rn.f32 	%f433, %f86, %f430, %f417;
	fma.rn.f32 	%f434, %f89, %f428, %f418;
	fma.rn.f32 	%f435, %f89, %f430, %f419;
	fma.rn.f32 	%f436, %f92, %f428, %f420;
	fma.rn.f32 	%f437, %f92, %f430, %f421;
	fma.rn.f32 	%f438, %f95, %f428, %f422;
	fma.rn.f32 	%f439, %f95, %f430, %f423;
	fma.rn.f32 	%f440, %f98, %f428, %f424;
	fma.rn.f32 	%f441, %f98, %f430, %f425;
	fma.rn.f32 	%f442, %f101, %f428, %f426;
	fma.rn.f32 	%f443, %f101, %f430, %f427;
	ld.shared.f32 	%f444, [%r116+264];
	fma.rn.f32 	%f445, %f104, %f444, %f429;
	ld.shared.f32 	%f446, [%r116+268];
	fma.rn.f32 	%f447, %f104, %f446, %f431;
	fma.rn.f32 	%f448, %f109, %f444, %f432;
	fma.rn.f32 	%f449, %f109, %f446, %f433;
	fma.rn.f32 	%f450, %f112, %f444, %f434;
	fma.rn.f32 	%f451, %f112, %f446, %f435;
	fma.rn.f32 	%f452, %f115, %f444, %f436;
	fma.rn.f32 	%f453, %f115, %f446, %f437;
	fma.rn.f32 	%f454, %f118, %f444, %f438;
	fma.rn.f32 	%f455, %f118, %f446, %f439;
	fma.rn.f32 	%f456, %f121, %f444, %f440;
	fma.rn.f32 	%f457, %f121, %f446, %f441;
	fma.rn.f32 	%f458, %f124, %f444, %f442;
	fma.rn.f32 	%f459, %f124, %f446, %f443;
	ld.shared.f32 	%f460, [%r116+392];
	fma.rn.f32 	%f461, %f127, %f460, %f445;
	ld.shared.f32 	%f462, [%r116+396];
	fma.rn.f32 	%f463, %f127, %f462, %f447;
	fma.rn.f32 	%f464, %f132, %f460, %f448;
	fma.rn.f32 	%f465, %f132, %f462, %f449;
	fma.rn.f32 	%f466, %f135, %f460, %f450;
	fma.rn.f32 	%f467, %f135, %f462, %f451;
	fma.rn.f32 	%f468, %f138, %f460, %f452;
	fma.rn.f32 	%f469, %f138, %f462, %f453;
	fma.rn.f32 	%f470, %f141, %f460, %f454;
	fma.rn.f32 	%f471, %f141, %f462, %f455;
	fma.rn.f32 	%f472, %f144, %f460, %f456;
	fma.rn.f32 	%f473, %f144, %f462, %f457;
	fma.rn.f32 	%f474, %f147, %f460, %f458;
	fma.rn.f32 	%f475, %f147, %f462, %f459;
	ld.shared.f32 	%f476, [%r116+520];
	fma.rn.f32 	%f477, %f150, %f476, %f461;
	ld.shared.f32 	%f478, [%r116+524];
	fma.rn.f32 	%f479, %f150, %f478, %f463;
	fma.rn.f32 	%f480, %f155, %f476, %f464;
	fma.rn.f32 	%f481, %f155, %f478, %f465;
	fma.rn.f32 	%f482, %f158, %f476, %f466;
	fma.rn.f32 	%f483, %f158, %f478, %f467;
	fma.rn.f32 	%f484, %f161, %f476, %f468;
	fma.rn.f32 	%f485, %f161, %f478, %f469;
	fma.rn.f32 	%f486, %f164, %f476, %f470;
	fma.rn.f32 	%f487, %f164, %f478, %f471;
	fma.rn.f32 	%f488, %f167, %f476, %f472;
	fma.rn.f32 	%f489, %f167, %f478, %f473;
	fma.rn.f32 	%f490, %f170, %f476, %f474;
	fma.rn.f32 	%f491, %f170, %f478, %f475;
	ld.shared.f32 	%f492, [%r116+648];
	fma.rn.f32 	%f493, %f173, %f492, %f477;
	ld.shared.f32 	%f494, [%r116+652];
	fma.rn.f32 	%f495, %f173, %f494, %f479;
	fma.rn.f32 	%f496, %f178, %f492, %f480;
	fma.rn.f32 	%f497, %f178, %f494, %f481;
	fma.rn.f32 	%f498, %f181, %f492, %f482;
	fma.rn.f32 	%f499, %f181, %f494, %f483;
	fma.rn.f32 	%f500, %f184, %f492, %f484;
	fma.rn.f32 	%f501, %f184, %f494, %f485;
	fma.rn.f32 	%f502, %f187, %f492, %f486;
	fma.rn.f32 	%f503, %f187, %f494, %f487;
	fma.rn.f32 	%f504, %f190, %f492, %f488;
	fma.rn.f32 	%f505, %f190, %f494, %f489;
	fma.rn.f32 	%f506, %f193, %f492, %f490;
	fma.rn.f32 	%f507, %f193, %f494, %f491;
	ld.shared.f32 	%f508, [%r116+776];
	fma.rn.f32 	%f509, %f196, %f508, %f493;
	ld.shared.f32 	%f510, [%r116+780];
	fma.rn.f32 	%f511, %f196, %f510, %f495;
	fma.rn.f32 	%f512, %f201, %f508, %f496;
	fma.rn.f32 	%f513, %f201, %f510, %f497;
	fma.rn.f32 	%f514, %f204, %f508, %f498;
	fma.rn.f32 	%f515, %f204, %f510, %f499;
	fma.rn.f32 	%f516, %f207, %f508, %f500;
	fma.rn.f32 	%f517, %f207, %f510, %f501;
	fma.rn.f32 	%f518, %f210, %f508, %f502;
	fma.rn.f32 	%f519, %f210, %f510, %f503;
	fma.rn.f32 	%f520, %f213, %f508, %f504;
	fma.rn.f32 	%f521, %f213, %f510, %f505;
	fma.rn.f32 	%f522, %f216, %f508, %f506;
	fma.rn.f32 	%f523, %f216, %f510, %f507;
	ld.shared.f32 	%f524, [%r116+904];
	fma.rn.f32 	%f525, %f219, %f524, %f509;
	ld.shared.f32 	%f526, [%r116+908];
	fma.rn.f32 	%f527, %f219, %f526, %f511;
	fma.rn.f32 	%f528, %f224, %f524, %f512;
	fma.rn.f32 	%f529, %f224, %f526, %f513;
	fma.rn.f32 	%f530, %f227, %f524, %f514;
	fma.rn.f32 	%f531, %f227, %f526, %f515;
	fma.rn.f32 	%f532, %f230, %f524, %f516;
	fma.rn.f32 	%f533, %f230, %f526, %f517;
	fma.rn.f32 	%f534, %f233, %f524, %f518;
	fma.rn.f32 	%f535, %f233, %f526, %f519;
	fma.rn.f32 	%f536, %f236, %f524, %f520;
	fma.rn.f32 	%f537, %f236, %f526, %f521;
	fma.rn.f32 	%f538, %f239, %f524, %f522;
	fma.rn.f32 	%f539, %f239, %f526, %f523;
	ld.shared.f32 	%f540, [%r116+1032];
	fma.rn.f32 	%f541, %f242, %f540, %f525;
	ld.shared.f32 	%f542, [%r116+1036];
	fma.rn.f32 	%f543, %f242, %f542, %f527;
	fma.rn.f32 	%f544, %f247, %f540, %f528;
	fma.rn.f32 	%f545, %f247, %f542, %f529;
	fma.rn.f32 	%f546, %f250, %f540, %f530;
	fma.rn.f32 	%f547, %f250, %f542, %f531;
	fma.rn.f32 	%f548, %f253, %f540, %f532;
	fma.rn.f32 	%f549, %f253, %f542, %f533;
	fma.rn.f32 	%f550, %f256, %f540, %f534;
	fma.rn.f32 	%f551, %f256, %f542, %f535;
	fma.rn.f32 	%f552, %f259, %f540, %f536;
	fma.rn.f32 	%f553, %f259, %f542, %f537;
	fma.rn.f32 	%f554, %f262, %f540, %f538;
	fma.rn.f32 	%f555, %f262, %f542, %f539;
	ld.shared.f32 	%f556, [%r116+1160];
	fma.rn.f32 	%f557, %f265, %f556, %f541;
	ld.shared.f32 	%f558, [%r116+1164];
	fma.rn.f32 	%f559, %f265, %f558, %f543;
	fma.rn.f32 	%f560, %f270, %f556, %f544;
	fma.rn.f32 	%f561, %f270, %f558, %f545;
	fma.rn.f32 	%f562, %f273, %f556, %f546;
	fma.rn.f32 	%f563, %f273, %f558, %f547;
	fma.rn.f32 	%f564, %f276, %f556, %f548;
	fma.rn.f32 	%f565, %f276, %f558, %f549;
	fma.rn.f32 	%f566, %f279, %f556, %f550;
	fma.rn.f32 	%f567, %f279, %f558, %f551;
	fma.rn.f32 	%f568, %f282, %f556, %f552;
	fma.rn.f32 	%f569, %f282, %f558, %f553;
	fma.rn.f32 	%f570, %f285, %f556, %f554;
	fma.rn.f32 	%f571, %f285, %f558, %f555;
	ld.shared.f32 	%f572, [%r116+1288];
	fma.rn.f32 	%f573, %f288, %f572, %f557;
	ld.shared.f32 	%f574, [%r116+1292];
	fma.rn.f32 	%f575, %f288, %f574, %f559;
	fma.rn.f32 	%f576, %f293, %f572, %f560;
	fma.rn.f32 	%f577, %f293, %f574, %f561;
	fma.rn.f32 	%f578, %f296, %f572, %f562;
	fma.rn.f32 	%f579, %f296, %f574, %f563;
	fma.rn.f32 	%f580, %f299, %f572, %f564;
	fma.rn.f32 	%f581, %f299, %f574, %f565;
	fma.rn.f32 	%f582, %f302, %f572, %f566;
	fma.rn.f32 	%f583, %f302, %f574, %f567;
	fma.rn.f32 	%f584, %f305, %f572, %f568;
	fma.rn.f32 	%f585, %f305, %f574, %f569;
	fma.rn.f32 	%f586, %f308, %f572, %f570;
	fma.rn.f32 	%f587, %f308, %f574, %f571;
	ld.shared.f32 	%f588, [%r116+1416];
	fma.rn.f32 	%f589, %f311, %f588, %f573;
	ld.shared.f32 	%f590, [%r116+1420];
	fma.rn.f32 	%f591, %f311, %f590, %f575;
	fma.rn.f32 	%f592, %f316, %f588, %f576;
	fma.rn.f32 	%f593, %f316, %f590, %f577;
	fma.rn.f32 	%f594, %f319, %f588, %f578;
	fma.rn.f32 	%f595, %f319, %f590, %f579;
	fma.rn.f32 	%f596, %f322, %f588, %f580;
	fma.rn.f32 	%f597, %f322, %f590, %f581;
	fma.rn.f32 	%f598, %f325, %f588, %f582;
	fma.rn.f32 	%f599, %f325, %f590, %f583;
	fma.rn.f32 	%f600, %f328, %f588, %f584;
	fma.rn.f32 	%f601, %f328, %f590, %f585;
	fma.rn.f32 	%f602, %f331, %f588, %f586;
	fma.rn.f32 	%f603, %f331, %f590, %f587;
	ld.shared.f32 	%f604, [%r116+1544];
	fma.rn.f32 	%f605, %f334, %f604, %f589;
	ld.shared.f32 	%f606, [%r116+1548];
	fma.rn.f32 	%f607, %f334, %f606, %f591;
	fma.rn.f32 	%f608, %f339, %f604, %f592;
	fma.rn.f32 	%f609, %f339, %f606, %f593;
	fma.rn.f32 	%f610, %f342, %f604, %f594;
	fma.rn.f32 	%f611, %f342, %f606, %f595;
	fma.rn.f32 	%f612, %f345, %f604, %f596;
	fma.rn.f32 	%f613, %f345, %f606, %f597;
	fma.rn.f32 	%f614, %f348, %f604, %f598;
	fma.rn.f32 	%f615, %f348, %f606, %f599;
	fma.rn.f32 	%f616, %f351, %f604, %f600;
	fma.rn.f32 	%f617, %f351, %f606, %f601;
	fma.rn.f32 	%f618, %f354, %f604, %f602;
	fma.rn.f32 	%f619, %f354, %f606, %f603;
	ld.shared.f32 	%f620, [%r116+1672];
	fma.rn.f32 	%f621, %f357, %f620, %f605;
	ld.shared.f32 	%f622, [%r116+1676];
	fma.rn.f32 	%f623, %f357, %f622, %f607;
	fma.rn.f32 	%f624, %f362, %f620, %f608;
	fma.rn.f32 	%f625, %f362, %f622, %f609;
	fma.rn.f32 	%f626, %f365, %f620, %f610;
	fma.rn.f32 	%f627, %f365, %f622, %f611;
	fma.rn.f32 	%f628, %f368, %f620, %f612;
	fma.rn.f32 	%f629, %f368, %f622, %f613;
	fma.rn.f32 	%f630, %f371, %f620, %f614;
	fma.rn.f32 	%f631, %f371, %f622, %f615;
	fma.rn.f32 	%f632, %f374, %f620, %f616;
	fma.rn.f32 	%f633, %f374, %f622, %f617;
	fma.rn.f32 	%f634, %f377, %f620, %f618;
	fma.rn.f32 	%f635, %f377, %f622, %f619;
	ld.shared.f32 	%f636, [%r116+1800];
	fma.rn.f32 	%f637, %f380, %f636, %f621;
	ld.shared.f32 	%f638, [%r116+1804];
	fma.rn.f32 	%f639, %f380, %f638, %f623;
	fma.rn.f32 	%f640, %f385, %f636, %f624;
	fma.rn.f32 	%f641, %f385, %f638, %f625;
	fma.rn.f32 	%f642, %f388, %f636, %f626;
	fma.rn.f32 	%f643, %f388, %f638, %f627;
	fma.rn.f32 	%f644, %f391, %f636, %f628;
	fma.rn.f32 	%f645, %f391, %f638, %f629;
	fma.rn.f32 	%f646, %f394, %f636, %f630;
	fma.rn.f32 	%f647, %f394, %f638, %f631;
	fma.rn.f32 	%f648, %f397, %f636, %f632;
	fma.rn.f32 	%f649, %f397, %f638, %f633;
	fma.rn.f32 	%f650, %f400, %f636, %f634;
	fma.rn.f32 	%f651, %f400, %f638, %f635;
	ld.shared.f32 	%f652, [%r116+1928];
	fma.rn.f32 	%f1904, %f403, %f652, %f637;
	ld.shared.f32 	%f653, [%r116+1932];
	fma.rn.f32 	%f1905, %f403, %f653, %f639;
	fma.rn.f32 	%f1908, %f406, %f652, %f640;
	fma.rn.f32 	%f1909, %f406, %f653, %f641;
	fma.rn.f32 	%f1912, %f407, %f652, %f642;
	fma.rn.f32 	%f1913, %f407, %f653, %f643;
	fma.rn.f32 	%f1916, %f408, %f652, %f644;
	fma.rn.f32 	%f1917, %f408, %f653, %f645;
	fma.rn.f32 	%f1920, %f409, %f652, %f646;
	fma.rn.f32 	%f1921, %f409, %f653, %f647;
	fma.rn.f32 	%f1924, %f410, %f652, %f648;
	fma.rn.f32 	%f1925, %f410, %f653, %f649;
	fma.rn.f32 	%f1928, %f411, %f652, %f650;
	fma.rn.f32 	%f1929, %f411, %f653, %f651;
	add.s64 	%rd99, %rd99, 32768;
	add.s32 	%r131, %r131, 16;
	add.s32 	%r132, %r132, 1;
	setp.ne.s32 	%p2, %r132, 6;
	@%p2 bra 	$L__BB0_1;
	ld.param.u64 	%rd98, [main_kernel0_param_2];
	cvta.to.global.u64 	%rd94, %rd98;
	// begin inline asm
	cp.async.wait_group 1;
	// end inline asm
	bar.sync 	0;
	mov.u32 	%r117, %tid.x;
	shl.b32 	%r118, %r117, 3;
	and.b32  	%r119, %r118, 192;
	mov.u32 	%r120, _ZZ12main_kernel0E15PadInput_shared;
	add.s32 	%r121, %r120, %r119;
	ld.shared.f32 	%f654, [%r121];
	shl.b32 	%r122, %r117, 4;
	and.b32  	%r123, %r122, 112;
	mov.u32 	%r124, _ZZ12main_kernel0E13weight_shared;
	add.s32 	%r125, %r124, %r123;
	ld.shared.f32 	%f655, [%r125];
	fma.rn.f32 	%f656, %f654, %f655, %f1902;
	ld.shared.f32 	%f657, [%r125+4];
	fma.rn.f32 	%f658, %f654, %f657, %f1903;
	ld.shared.f32 	%f659, [%r121+256];
	fma.rn.f32 	%f660, %f659, %f655, %f1906;
	fma.rn.f32 	%f661, %f659, %f657, %f1907;
	ld.shared.f32 	%f662, [%r121+512];
	fma.rn.f32 	%f663, %f662, %f655, %f1910;
	fma.rn.f32 	%f664, %f662, %f657, %f1911;
	ld.shared.f32 	%f665, [%r121+768];
	fma.rn.f32 	%f666, %f665, %f655, %f1914;
	fma.rn.f32 	%f667, %f665, %f657, %f1915;
	ld.shared.f32 	%f668, [%r121+1024];
	fma.rn.f32 	%f669, %f668, %f655, %f1918;
	fma.rn.f32 	%f670, %f668, %f657, %f1919;
	ld.shared.f32 	%f671, [%r121+1280];
	fma.rn.f32 	%f672, %f671, %f655, %f1922;
	fma.rn.f32 	%f673, %f671, %f657, %f1923;
	ld.shared.f32 	%f674, [%r121+1536];
	fma.rn.f32 	%f675, %f674, %f655, %f1926;
	fma.rn.f32 	%f676, %f674, %f657, %f1927;
	ld.shared.f32 	%f677, [%r121+4];
	ld.shared.f32 	%f678, [%r125+128];
	fma.rn.f32 	%f679, %f677, %f678, %f656;
	ld.shared.f32 	%f680, [%r125+132];
	fma.rn.f32 	%f681, %f677, %f680, %f658;
	ld.shared.f32 	%f682, [%r121+260];
	fma.rn.f32 	%f683, %f682, %f678, %f660;
	fma.rn.f32 	%f684, %f682, %f680, %f661;
	ld.shared.f32 	%f685, [%r121+516];
	fma.rn.f32 	%f686, %f685, %f678, %f663;
	fma.rn.f32 	%f687, %f685, %f680, %f664;
	ld.shared.f32 	%f688, [%r121+772];
	fma.rn.f32 	%f689, %f688, %f678, %f666;
	fma.rn.f32 	%f690, %f688, %f680, %f667;
	ld.shared.f32 	%f691, [%r121+1028];
	fma.rn.f32 	%f692, %f691, %f678, %f669;
	fma.rn.f32 	%f693, %f691, %f680, %f670;
	ld.shared.f32 	%f694, [%r121+1284];
	fma.rn.f32 	%f695, %f694, %f678, %f672;
	fma.rn.f32 	%f696, %f694, %f680, %f673;
	ld.shared.f32 	%f697, [%r121+1540];
	fma.rn.f32 	%f698, %f697, %f678, %f675;
	fma.rn.f32 	%f699, %f697, %f680, %f676;
	ld.shared.f32 	%f700, [%r121+8];
	ld.shared.f32 	%f701, [%r125+256];
	fma.rn.f32 	%f702, %f700, %f701, %f679;
	ld.shared.f32 	%f703, [%r125+260];
	fma.rn.f32 	%f704, %f700, %f703, %f681;
	ld.shared.f32 	%f705, [%r121+264];
	fma.rn.f32 	%f706, %f705, %f701, %f683;
	fma.rn.f32 	%f707, %f705, %f703, %f684;
	ld.shared.f32 	%f708, [%r121+520];
	fma.rn.f32 	%f709, %f708, %f701, %f686;
	fma.rn.f32 	%f710, %f708, %f703, %f687;
	ld.shared.f32 	%f711, [%r121+776];
	fma.rn.f32 	%f712, %f711, %f701, %f689;
	fma.rn.f32 	%f713, %f711, %f703, %f690;
	ld.shared.f32 	%f714, [%r121+1032];
	fma.rn.f32 	%f715, %f714, %f701, %f692;
	fma.rn.f32 	%f716, %f714, %f703, %f693;
	ld.shared.f32 	%f717, [%r121+1288];
	fma.rn.f32 	%f718, %f717, %f701, %f695;
	fma.rn.f32 	%f719, %f717, %f703, %f696;
	ld.shared.f32 	%f720, [%r121+1544];
	fma.rn.f32 	%f721, %f720, %f701, %f698;
	fma.rn.f32 	%f722, %f720, %f703, %f699;
	ld.shared.f32 	%f723, [%r121+12];
	ld.shared.f32 	%f724, [%r125+384];
	fma.rn.f32 	%f725, %f723, %f724, %f702;
	ld.shared.f32 	%f726, [%r125+388];
	fma.rn.f32 	%f727, %f723, %f726, %f704;
	ld.shared.f32 	%f728, [%r121+268];
	fma.rn.f32 	%f729, %f728, %f724, %f706;
	fma.rn.f32 	%f730, %f728, %f726, %f707;
	ld.shared.f32 	%f731, [%r121+524];
	fma.rn.f32 	%f732, %f731, %f724, %f709;
	fma.rn.f32 	%f733, %f731, %f726, %f710;
	ld.shared.f32 	%f734, [%r121+780];
	fma.rn.f32 	%f735, %f734, %f724, %f712;
	fma.rn.f32 	%f736, %f734, %f726, %f713;
	ld.shared.f32 	%f737, [%r121+1036];
	fma.rn.f32 	%f738, %f737, %f724, %f715;
	fma.rn.f32 	%f739, %f737, %f726, %f716;
	ld.shared.f32 	%f740, [%r121+1292];
	fma.rn.f32 	%f741, %f740, %f724, %f718;
	fma.rn.f32 	%f742, %f740, %f726, %f719;
	ld.shared.f32 	%f743, [%r121+1548];
	fma.rn.f32 	%f744, %f743, %f724, %f721;
	fma.rn.f32 	%f745, %f743, %f726, %f722;
	ld.shared.f32 	%f746, [%r121+16];
	ld.shared.f32 	%f747, [%r125+512];
	fma.rn.f32 	%f748, %f746, %f747, %f725;
	ld.shared.f32 	%f749, [%r125+516];
	fma.rn.f32 	%f750, %f746, %f749, %f727;
	ld.shared.f32 	%f751, [%r121+272];
	fma.rn.f32 	%f752, %f751, %f747, %f729;
	fma.rn.f32 	%f753, %f751, %f749, %f730;
	ld.shared.f32 	%f754, [%r121+528];
	fma.rn.f32 	%f755, %f754, %f747, %f732;
	fma.rn.f32 	%f756, %f754, %f749, %f733;
	ld.shared.f32 	%f757, [%r121+784];
	fma.rn.f32 	%f758, %f757, %f747, %f735;
	fma.rn.f32 	%f759, %f757, %f749, %f736;
	ld.shared.f32 	%f760, [%r121+1040];
	fma.rn.f32 	%f761, %f760, %f747, %f738;
	fma.rn.f32 	%f762, %f760, %f749, %f739;
	ld.shared.f32 	%f763, [%r121+1296];
	fma.rn.f32 	%f764, %f763, %f747, %f741;
	fma.rn.f32 	%f765, %f763, %f749, %f742;
	ld.shared.f32 	%f766, [%r121+1552];
	fma.rn.f32 	%f767, %f766, %f747, %f744;
	fma.rn.f32 	%f768, %f766, %f749, %f745;
	ld.shared.f32 	%f769, [%r121+20];
	ld.shared.f32 	%f770, [%r125+640];
	fma.rn.f32 	%f771, %f769, %f770, %f748;
	ld.shared.f32 	%f772, [%r125+644];
	fma.rn.f32 	%f773, %f769, %f772, %f750;
	ld.shared.f32 	%f774, [%r121+276];
	fma.rn.f32 	%f775, %f774, %f770, %f752;
	fma.rn.f32 	%f776, %f774, %f772, %f753;
	ld.shared.f32 	%f777, [%r121+532];
	fma.rn.f32 	%f778, %f777, %f770, %f755;
	fma.rn.f32 	%f779, %f777, %f772, %f756;
	ld.shared.f32 	%f780, [%r121+788];
	fma.rn.f32 	%f781, %f780, %f770, %f758;
	fma.rn.f32 	%f782, %f780, %f772, %f759;
	ld.shared.f32 	%f783, [%r121+1044];
	fma.rn.f32 	%f784, %f783, %f770, %f761;
	fma.rn.f32 	%f785, %f783, %f772, %f762;
	ld.shared.f32 	%f786, [%r121+1300];
	fma.rn.f32 	%f787, %f786, %f770, %f764;
	fma.rn.f32 	%f788, %f786, %f772, %f765;
	ld.shared.f32 	%f789, [%r121+1556];
	fma.rn.f32 	%f790, %f789, %f770, %f767;
	fma.rn.f32 	%f791, %f789, %f772, %f768;
	ld.shared.f32 	%f792, [%r121+24];
	ld.shared.f32 	%f793, [%r125+768];
	fma.rn.f32 	%f794, %f792, %f793, %f771;
	ld.shared.f32 	%f795, [%r125+772];
	fma.rn.f32 	%f796, %f792, %f795, %f773;
	ld.shared.f32 	%f797, [%r121+280];
	fma.rn.f32 	%f798, %f797, %f793, %f775;
	fma.rn.f32 	%f799, %f797, %f795, %f776;
	ld.shared.f32 	%f800, [%r121+536];
	fma.rn.f32 	%f801, %f800, %f793, %f778;
	fma.rn.f32 	%f802, %f800, %f795, %f779;
	ld.shared.f32 	%f803, [%r121+792];
	fma.rn.f32 	%f804, %f803, %f793, %f781;
	fma.rn.f32 	%f805, %f803, %f795, %f782;
	ld.shared.f32 	%f806, [%r121+1048];
	fma.rn.f32 	%f807, %f806, %f793, %f784;
	fma.rn.f32 	%f808, %f806, %f795, %f785;
	ld.shared.f32 	%f809, [%r121+1304];
	fma.rn.f32 	%f810, %f809, %f793, %f787;
	fma.rn.f32 	%f811, %f809, %f795, %f788;
	ld.shared.f32 	%f812, [%r121+1560];
	fma.rn.f32 	%f813, %f812, %f793, %f790;
	fma.rn.f32 	%f814, %f812, %f795, %f791;
	ld.shared.f32 	%f815, [%r121+28];
	ld.shared.f32 	%f816, [%r125+896];
	fma.rn.f32 	%f817, %f815, %f816, %f794;
	ld.shared.f32 	%f818, [%r125+900];
	fma.rn.f32 	%f819, %f815, %f818, %f796;
	ld.shared.f32 	%f820, [%r121+284];
	fma.rn.f32 	%f821, %f820, %f816, %f798;
	fma.rn.f32 	%f822, %f820, %f818, %f799;
	ld.shared.f32 	%f823, [%r121+540];
	fma.rn.f32 	%f824, %f823, %f816, %f801;
	fma.rn.f32 	%f825, %f823, %f818, %f802;
	ld.shared.f32 	%f826, [%r121+796];
	fma.rn.f32 	%f827, %f826, %f816, %f804;
	fma.rn.f32 	%f828, %f826, %f818, %f805;
	ld.shared.f32 	%f829, [%r121+1052];
	fma.rn.f32 	%f830, %f829, %f816, %f807;
	fma.rn.f32 	%f831, %f829, %f818, %f808;
	ld.shared.f32 	%f832, [%r121+1308];
	fma.rn.f32 	%f833, %f832, %f816, %f810;
	fma.rn.f32 	%f834, %f832, %f818, %f811;
	ld.shared.f32 	%f835, [%r121+1564];
	fma.rn.f32 	%f836, %f835, %f816, %f813;
	fma.rn.f32 	%f837, %f835, %f818, %f814;
	ld.shared.f32 	%f838, [%r121+32];
	ld.shared.f32 	%f839, [%r125+1024];
	fma.rn.f32 	%f840, %f838, %f839, %f817;
	ld.shared.f32 	%f841, [%r125+1028];
	fma.rn.f32 	%f842, %f838, %f841, %f819;
	ld.shared.f32 	%f843, [%r121+288];
	fma.rn.f32 	%f844, %f843, %f839, %f821;
	fma.rn.f32 	%f845, %f843, %f841, %f822;
	ld.shared.f32 	%f846, [%r121+544];
	fma.rn.f32 	%f847, %f846, %f839, %f824;
	fma.rn.f32 	%f848, %f846, %f841, %f825;
	ld.shared.f32 	%f849, [%r121+800];
	fma.rn.f32 	%f850, %f849, %f839, %f827;
	fma.rn.f32 	%f851, %f849, %f841, %f828;
	ld.shared.f32 	%f852, [%r121+1056];
	fma.rn.f32 	%f853, %f852, %f839, %f830;
	fma.rn.f32 	%f854, %f852, %f841, %f831;
	ld.shared.f32 	%f855, [%r121+1312];
	fma.rn.f32 	%f856, %f855, %f839, %f833;
	fma.rn.f32 	%f857, %f855, %f841, %f834;
	ld.shared.f32 	%f858, [%r121+1568];
	fma.rn.f32 	%f859, %f858, %f839, %f836;
	fma.rn.f32 	%f860, %f858, %f841, %f837;
	ld.shared.f32 	%f861, [%r121+36];
	ld.shared.f32 	%f862, [%r125+1152];
	fma.rn.f32 	%f863, %f861, %f862, %f840;
	ld.shared.f32 	%f864, [%r125+1156];
	fma.rn.f32 	%f865, %f861, %f864, %f842;
	ld.shared.f32 	%f866, [%r121+292];
	fma.rn.f32 	%f867, %f866, %f862, %f844;
	fma.rn.f32 	%f868, %f866, %f864, %f845;
	ld.shared.f32 	%f869, [%r121+548];
	fma.rn.f32 	%f870, %f869, %f862, %f847;
	fma.rn.f32 	%f871, %f869, %f864, %f848;
	ld.shared.f32 	%f872, [%r121+804];
	fma.rn.f32 	%f873, %f872, %f862, %f850;
	fma.rn.f32 	%f874, %f872, %f864, %f851;
	ld.shared.f32 	%f875, [%r121+1060];
	fma.rn.f32 	%f876, %f875, %f862, %f853;
	fma.rn.f32 	%f877, %f875, %f864, %f854;
	ld.shared.f32 	%f878, [%r121+1316];
	fma.rn.f32 	%f879, %f878, %f862, %f856;
	fma.rn.f32 	%f880, %f878, %f864, %f857;
	ld.shared.f32 	%f881, [%r121+1572];
	fma.rn.f32 	%f882, %f881, %f862, %f859;
	fma.rn.f32 	%f883, %f881, %f864, %f860;
	ld.shared.f32 	%f884, [%r121+40];
	ld.shared.f32 	%f885, [%r125+1280];
	fma.rn.f32 	%f886, %f884, %f885, %f863;
	ld.shared.f32 	%f887, [%r125+1284];
	fma.rn.f32 	%f888, %f884, %f887, %f865;
	ld.shared.f32 	%f889, [%r121+296];
	fma.rn.f32 	%f890, %f889, %f885, %f867;
	fma.rn.f32 	%f891, %f889, %f887, %f868;
	ld.shared.f32 	%f892, [%r121+552];
	fma.rn.f32 	%f893, %f892, %f885, %f870;
	fma.rn.f32 	%f894, %f892, %f887, %f871;
	ld.shared.f32 	%f895, [%r121+808];
	fma.rn.f32 	%f896, %f895, %f885, %f873;
	fma.rn.f32 	%f897, %f895, %f887, %f874;
	ld.shared.f32 	%f898, [%r121+1064];
	fma.rn.f32 	%f899, %f898, %f885, %f876;
	fma.rn.f32 	%f900, %f898, %f887, %f877;
	ld.shared.f32 	%f901, [%r121+1320];
	fma.rn.f32 	%f902, %f901, %f885, %f879;
	fma.rn.f32 	%f903, %f901, %f887, %f880;
	ld.shared.f32 	%f904, [%r121+1576];
	fma.rn.f32 	%f905, %f904, %f885, %f882;
	fma.rn.f32 	%f906, %f904, %f887, %f883;
	ld.shared.f32 	%f907, [%r121+44];
	ld.shared.f32 	%f908, [%r125+1408];
	fma.rn.f32 	%f909, %f907, %f908, %f886;
	ld.shared.f32 	%f910, [%r125+1412];
	fma.rn.f32 	%f911, %f907, %f910, %f888;
	ld.shared.f32 	%f912, [%r121+300];
	fma.rn.f32 	%f913, %f912, %f908, %f890;
	fma.rn.f32 	%f914, %f912, %f910, %f891;
	ld.shared.f32 	%f915, [%r121+556];
	fma.rn.f32 	%f916, %f915, %f908, %f893;
	fma.rn.f32 	%f917, %f915, %f910, %f894;
	ld.shared.f32 	%f918, [%r121+812];
	fma.rn.f32 	%f919, %f918, %f908, %f896;
	fma.rn.f32 	%f920, %f918, %f910, %f897;
	ld.shared.f32 	%f921, [%r121+1068];
	fma.rn.f32 	%f922, %f921, %f908, %f899;
	fma.rn.f32 	%f923, %f921, %f910, %f900;
	ld.shared.f32 	%f924, [%r121+1324];
	fma.rn.f32 	%f925, %f924, %f908, %f902;
	fma.rn.f32 	%f926, %f924, %f910, %f903;
	ld.shared.f32 	%f927, [%r121+1580];
	fma.rn.f32 	%f928, %f927, %f908, %f905;
	fma.rn.f32 	%f929, %f927, %f910, %f906;
	ld.shared.f32 	%f930, [%r121+48];
	ld.shared.f32 	%f931, [%r125+1536];
	fma.rn.f32 	%f932, %f930, %f931, %f909;
	ld.shared.f32 	%f933, [%r125+1540];
	fma.rn.f32 	%f934, %f930, %f933, %f911;
	ld.shared.f32 	%f935, [%r121+304];
	fma.rn.f32 	%f936, %f935, %f931, %f913;
	fma.rn.f32 	%f937, %f935, %f933, %f914;
	ld.shared.f32 	%f938, [%r121+560];
	fma.rn.f32 	%f939, %f938, %f931, %f916;
	fma.rn.f32 	%f940, %f938, %f933, %f917;
	ld.shared.f32 	%f941, [%r121+816];
	fma.rn.f32 	%f942, %f941, %f931, %f919;
	fma.rn.f32 	%f943, %f941, %f933, %f920;
	ld.shared.f32 	%f944, [%r121+1072];
	fma.rn.f32 	%f945, %f944, %f931, %f922;
	fma.rn.f32 	%f946, %f944, %f933, %f923;
	ld.shared.f32 	%f947, [%r121+1328];
	fma.rn.f32 	%f948, %f947, %f931, %f925;
	fma.rn.f32 	%f949, %f947, %f933, %f926;
	ld.shared.f32 	%f950, [%r121+1584];
	fma.rn.f32 	%f951, %f950, %f931, %f928;
	fma.rn.f32 	%f952, %f950, %f933, %f929;
	ld.shared.f32 	%f953, [%r121+52];
	ld.shared.f32 	%f954, [%r125+1664];
	fma.rn.f32 	%f955, %f953, %f954, %f932;
	ld.shared.f32 	%f956, [%r125+1668];
	fma.rn.f32 	%f957, %f953, %f956, %f934;
	ld.shared.f32 	%f958, [%r121+308];
	fma.rn.f32 	%f959, %f958, %f954, %f936;
	fma.rn.f32 	%f960, %f958, %f956, %f937;
	ld.shared.f32 	%f961, [%r121+564];
	fma.rn.f32 	%f962, %f961, %f954, %f939;
	fma.rn.f32 	%f963, %f961, %f956, %f940;
	ld.shared.f32 	%f964, [%r121+820];
	fma.rn.f32 	%f965, %f964, %f954, %f942;
	fma.rn.f32 	%f966, %f964, %f956, %f943;
	ld.shared.f32 	%f967, [%r121+1076];
	fma.rn.f32 	%f968, %f967, %f954, %f945;
	fma.rn.f32 	%f969, %f967, %f956, %f946;
	ld.shared.f32 	%f970, [%r121+1332];
	fma.rn.f32 	%f971, %f970, %f954, %f948;
	fma.rn.f32 	%f972, %f970, %f956, %f949;
	ld.shared.f32 	%f973, [%r121+1588];
	fma.rn.f32 	%f974, %f973, %f954, %f951;
	fma.rn.f32 	%f975, %f973, %f956, %f952;
	ld.shared.f32 	%f976, [%r121+56];
	ld.shared.f32 	%f977, [%r125+1792];
	fma.rn.f32 	%f978, %f976, %f977, %f955;
	ld.shared.f32 	%f979, [%r125+1796];
	fma.rn.f32 	%f980, %f976, %f979, %f957;
	ld.shared.f32 	%f981, [%r121+312];
	fma.rn.f32 	%f982, %f981, %f977, %f959;
	fma.rn.f32 	%f983, %f981, %f979, %f960;
	ld.shared.f32 	%f984, [%r121+568];
	fma.rn.f32 	%f985, %f984, %f977, %f962;
	fma.rn.f32 	%f986, %f984, %f979, %f963;
	ld.shared.f32 	%f987, [%r121+824];
	fma.rn.f32 	%f988, %f987, %f977, %f965;
	fma.rn.f32 	%f989, %f987, %f979, %f966;
	ld.shared.f32 	%f990, [%r121+1080];
	fma.rn.f32 	%f991, %f990, %f977, %f968;
	fma.rn.f32 	%f992, %f990, %f979, %f969;
	ld.shared.f32 	%f993, [%r121+1336];
	fma.rn.f32 	%f994, %f993, %f977, %f971;
	fma.rn.f32 	%f995, %f993, %f979, %f972;
	ld.shared.f32 	%f996, [%r121+1592];
	fma.rn.f32 	%f997, %f996, %f977, %f974;
	fma.rn.f32 	%f998, %f996, %f979, %f975;
	ld.shared.f32 	%f999, [%r121+60];
	ld.shared.f32 	%f1000, [%r125+1920];
	fma.rn.f32 	%f1001, %f999, %f1000, %f978;
	ld.shared.f32 	%f1002, [%r125+1924];
	fma.rn.f32 	%f1003, %f999, %f1002, %f980;
	ld.shared.f32 	%f1004, [%r121+316];
	fma.rn.f32 	%f1005, %f1004, %f1000, %f982;
	fma.rn.f32 	%f1006, %f1004, %f1002, %f983;
	ld.shared.f32 	%f1007, [%r121+572];
	fma.rn.f32 	%f1008, %f1007, %f1000, %f985;
	fma.rn.f32 	%f1009, %f1007, %f1002, %f986;
	ld.shared.f32 	%f1010, [%r121+828];
	fma.rn.f32 	%f1011, %f1010, %f1000, %f988;
	fma.rn.f32 	%f1012, %f1010, %f1002, %f989;
	ld.shared.f32 	%f1013, [%r121+1084];
	fma.rn.f32 	%f1014, %f1013, %f1000, %f991;
	fma.rn.f32 	%f1015, %f1013, %f1002, %f992;
	ld.shared.f32 	%f1016, [%r121+1340];
	fma.rn.f32 	%f1017, %f1016, %f1000, %f994;
	fma.rn.f32 	%f1018, %f1016, %f1002, %f995;
	ld.shared.f32 	%f1019, [%r121+1596];
	fma.rn.f32 	%f1020, %f1019, %f1000, %f997;
	fma.rn.f32 	%f1021, %f1019, %f1002, %f998;
	ld.shared.f32 	%f1022, [%r125+8];
	fma.rn.f32 	%f1023, %f654, %f1022, %f1904;
	ld.shared.f32 	%f1024, [%r125+12];
	fma.rn.f32 	%f1025, %f654, %f1024, %f1905;
	fma.rn.f32 	%f1026, %f659, %f1022, %f1908;
	fma.rn.f32 	%f1027, %f659, %f1024, %f1909;
	fma.rn.f32 	%f1028, %f662, %f1022, %f1912;
	fma.rn.f32 	%f1029, %f662, %f1024, %f1913;
	fma.rn.f32 	%f1030, %f665, %f1022, %f1916;
	fma.rn.f32 	%f1031, %f665, %f1024, %f1917;
	fma.rn.f32 	%f1032, %f668, %f1022, %f1920;
	fma.rn.f32 	%f1033, %f668, %f1024, %f1921;
	fma.rn.f32 	%f1034, %f671, %f1022, %f1924;
	fma.rn.f32 	%f1035, %f671, %f1024, %f1925;
	fma.rn.f32 	%f1036, %f674, %f1022, %f1928;
	fma.rn.f32 	%f1037, %f674, %f1024, %f1929;
	ld.shared.f32 	%f1038, [%r125+136];
	fma.rn.f32 	%f1039, %f677, %f1038, %f1023;
	ld.shared.f32 	%f1040, [%r125+140];
	fma.rn.f32 	%f1041, %f677, %f1040, %f1025;
	fma.rn.f32 	%f1042, %f682, %f1038, %f1026;
	fma.rn.f32 	%f1043, %f682, %f1040, %f1027;
	fma.rn.f32 	%f1044, %f685, %f1038, %f1028;
	fma.rn.f32 	%f1045, %f685, %f1040, %f1029;
	fma.rn.f32 	%f1046, %f688, %f1038, %f1030;
	fma.rn.f32 	%f1047, %f688, %f1040, %f1031;
	fma.rn.f32 	%f1048, %f691, %f1038, %f1032;
	fma.rn.f32 	%f1049, %f691, %f1040, %f1033;
	fma.rn.f32 	%f1050, %f694, %f1038, %f1034;
	fma.rn.f32 	%f1051, %f694, %f1040, %f1035;
	fma.rn.f32 	%f1052, %f697, %f1038, %f1036;
	fma.rn.f32 	%f1053, %f697, %f1040, %f1037;
	ld.shared.f32 	%f1054, [%r125+264];
	fma.rn.f32 	%f1055, %f700, %f1054, %f1039;
	ld.shared.f32 	%f1056, [%r125+268];
	fma.rn.f32 	%f1057, %f700, %f1056, %f1041;
	fma.rn.f32 	%f1058, %f705, %f1054, %f1042;
	fma.rn.f32 	%f1059, %f705, %f1056, %f1043;
	fma.rn.f32 	%f1060, %f708, %f1054, %f1044;
	fma.rn.f32 	%f1061, %f708, %f1056, %f1045;
	fma.rn.f32 	%f1062, %f711, %f1054, %f1046;
	fma.rn.f32 	%f1063, %f711, %f1056, %f1047;
	fma.rn.f32 	%f1064, %f714, %f1054, %f1048;
	fma.rn.f32 	%f1065, %f714, %f1056, %f1049;
	fma.rn.f32 	%f1066, %f717, %f1054, %f1050;
	fma.rn.f32 	%f1067, %f717, %f1056, %f1051;
	fma.rn.f32 	%f1068, %f720, %f1054, %f1052;
	fma.rn.f32 	%f1069, %f720, %f1056, %f1053;
	ld.shared.f32 	%f1070, [%r125+392];
	fma.rn.f32 	%f1071, %f723, %f1070, %f1055;
	ld.shared.f32 	%f1072, [%r125+396];
	fma.rn.f32 	%f1073, %f723, %f1072, %f1057;
	fma.rn.f32 	%f1074, %f728, %f1070, %f1058;
	fma.rn.f32 	%f1075, %f728, %f1072, %f1059;
	fma.rn.f32 	%f1076, %f731, %f1070, %f1060;
	fma.rn.f32 	%f1077, %f731, %f1072, %f1061;
	fma.rn.f32 	%f1078, %f734, %f1070, %f1062;
	fma.rn.f32 	%f1079, %f734, %f1072, %f1063;
	fma.rn.f32 	%f1080, %f737, %f1070, %f1064;
	fma.rn.f32 	%f1081, %f737, %f1072, %f1065;
	fma.rn.f32 	%f1082, %f740, %f1070, %f1066;
	fma.rn.f32 	%f1083, %f740, %f1072, %f1067;
	fma.rn.f32 	%f1084, %f743, %f1070, %f1068;
	fma.rn.f32 	%f1085, %f743, %f1072, %f1069;
	ld.shared.f32 	%f1086, [%r125+520];
	fma.rn.f32 	%f1087, %f746, %f1086, %f1071;
	ld.shared.f32 	%f1088, [%r125+524];
	fma.rn.f32 	%f1089, %f746, %f1088, %f1073;
	fma.rn.f32 	%f1090, %f751, %f1086, %f1074;
	fma.rn.f32 	%f1091, %f751, %f1088, %f1075;
	fma.rn.f32 	%f1092, %f754, %f1086, %f1076;
	fma.rn.f32 	%f1093, %f754, %f1088, %f1077;
	fma.rn.f32 	%f1094, %f757, %f1086, %f1078;
	fma.rn.f32 	%f1095, %f757, %f1088, %f1079;
	fma.rn.f32 	%f1096, %f760, %f1086, %f1080;
	fma.rn.f32 	%f1097, %f760, %f1088, %f1081;
	fma.rn.f32 	%f1098, %f763, %f1086, %f1082;
	fma.rn.f32 	%f1099, %f763, %f1088, %f1083;
	fma.rn.f32 	%f1100, %f766, %f1086, %f1084;
	fma.rn.f32 	%f1101, %f766, %f1088, %f1085;
	ld.shared.f32 	%f1102, [%r125+648];
	fma.rn.f32 	%f1103, %f769, %f1102, %f1087;
	ld.shared.f32 	%f1104, [%r125+652];
	fma.rn.f32 	%f1105, %f769, %f1104, %f1089;
	fma.rn.f32 	%f1106, %f774, %f1102, %f1090;
	fma.rn.f32 	%f1107, %f774, %f1104, %f1091;
	fma.rn.f32 	%f1108, %f777, %f1102, %f1092;
	fma.rn.f32 	%f1109, %f777, %f1104, %f1093;
	fma.rn.f32 	%f1110, %f780, %f1102, %f1094;
	fma.rn.f32 	%f1111, %f780, %f1104, %f1095;
	fma.rn.f32 	%f1112, %f783, %f1102, %f1096;
	fma.rn.f32 	%f1113, %f783, %f1104, %f1097;
	fma.rn.f32 	%f1114, %f786, %f1102, %f1098;
	fma.rn.f32 	%f1115, %f786, %f1104, %f1099;
	fma.rn.f32 	%f1116, %f789, %f1102, %f1100;
	fma.rn.f32 	%f1117, %f789, %f1104, %f1101;
	ld.shared.f32 	%f1118, [%r125+776];
	fma.rn.f32 	%f1119, %f792, %f1118, %f1103;
	ld.shared.f32 	%f1120, [%r125+780];
	fma.rn.f32 	%f1121, %f792, %f1120, %f1105;
	fma.rn.f32 	%f1122, %f797, %f1118, %f1106;
	fma.rn.f32 	%f1123, %f797, %f1120, %f1107;
	fma.rn.f32 	%f1124, %f800, %f1118, %f1108;
	fma.rn.f32 	%f1125, %f800, %f1120, %f1109;
	fma.rn.f32 	%f1126, %f803, %f1118, %f1110;
	fma.rn.f32 	%f1127, %f803, %f1120, %f1111;
	fma.rn.f32 	%f1128, %f806, %f1118, %f1112;
	fma.rn.f32 	%f1129, %f806, %f1120, %f1113;
	fma.rn.f32 	%f1130, %f809, %f1118, %f1114;
	fma.rn.f32 	%f1131, %f809, %f1120, %f1115;
	fma.rn.f32 	%f1132, %f812, %f1118, %f1116;
	fma.rn.f32 	%f1133, %f812, %f1120, %f1117;
	ld.shared.f32 	%f1134, [%r125+904];
	fma.rn.f32 	%f1135, %f815, %f1134, %f1119;
	ld.shared.f32 	%f1136, [%r125+908];
	fma.rn.f32 	%f1137, %f815, %f1136, %f1121;
	fma.rn.f32 	%f1138, %f820, %f1134, %f1122;
	fma.rn.f32 	%f1139, %f820, %f1136, %f1123;
	fma.rn.f32 	%f1140, %f823, %f1134, %f1124;
	fma.rn.f32 	%f1141, %f823, %f1136, %f1125;
	fma.rn.f32 	%f1142, %f826, %f1134, %f1126;
	fma.rn.f32 	%f1143, %f826, %f1136, %f1127;
	fma.rn.f32 	%f1144, %f829, %f1134, %f1128;
	fma.rn.f32 	%f1145, %f829, %f1136, %f1129;
	fma.rn.f32 	%f1146, %f832, %f1134, %f1130;
	fma.rn.f32 	%f1147, %f832, %f1136, %f1131;
	fma.rn.f32 	%f1148, %f835, %f1134, %f1132;
	fma.rn.f32 	%f1149, %f835, %f1136, %f1133;
	ld.shared.f32 	%f1150, [%r125+1032];
	fma.rn.f32 	%f1151, %f838, %f1150, %f1135;
	ld.shared.f32 	%f1152, [%r125+1036];
	fma.rn.f32 	%f1153, %f838, %f1152, %f1137;
	fma.rn.f32 	%f1154, %f843, %f1150, %f1138;
	fma.rn.f32 	%f1155, %f843, %f1152, %f1139;
	fma.rn.f32 	%f1156, %f846, %f1150, %f1140;
	fma.rn.f32 	%f1157, %f846, %f1152, %f1141;
	fma.rn.f32 	%f1158, %f849, %f1150, %f1142;
	fma.rn.f32 	%f1159, %f849, %f1152, %f1143;
	fma.rn.f32 	%f1160, %f852, %f1150, %f1144;
	fma.rn.f32 	%f1161, %f852, %f1152, %f1145;
	fma.rn.f32 	%f1162, %f855, %f1150, %f1146;
	fma.rn.f32 	%f1163, %f855, %f1152, %f1147;
	fma.rn.f32 	%f1164, %f858, %f1150, %f1148;
	fma.rn.f32 	%f1165, %f858, %f1152, %f1149;
	ld.shared.f32 	%f1166, [%r125+1160];
	fma.rn.f32 	%f1167, %f861, %f1166, %f1151;
	ld.shared.f32 	%f1168, [%r125+1164];
	fma.rn.f32 	%f1169, %f861, %f1168, %f1153;
	fma.rn.f32 	%f1170, %f866, %f1166, %f1154;
	fma.rn.f32 	%f1171, %f866, %f1168, %f1155;
	fma.rn.f32 	%f1172, %f869, %f1166, %f1156;
	fma.rn.f32 	%f1173, %f869, %f1168, %f1157;
	fma.rn.f32 	%f1174, %f872, %f1166, %f1158;
	fma.rn.f32 	%f1175, %f872, %f1168, %f1159;
	fma.rn.f32 	%f1176, %f875, %f1166, %f1160;
	fma.rn.f32 	%f1177, %f875, %f1168, %f1161;
	fma.rn.f32 	%f1178, %f878, %f1166, %f1162;
	fma.rn.f32 	%f1179, %f878, %f1168, %f1163;
	fma.rn.f32 	%f1180, %f881, %f1166, %f1164;
	fma.rn.f32 	%f1181, %f881, %f1168, %f1165;
	ld.shared.f32 	%f1182, [%r125+1288];
	fma.rn.f32 	%f1183, %f884, %f1182, %f1167;
	ld.shared.f32 	%f1184, [%r125+1292];
	fma.rn.f32 	%f1185, %f884, %f1184, %f1169;
	fma.rn.f32 	%f1186, %f889, %f1182, %f1170;
	fma.rn.f32 	%f1187, %f889, %f1184, %f1171;
	fma.rn.f32 	%f1188, %f892, %f1182, %f1172;
	fma.rn.f32 	%f1189, %f892, %f1184, %f1173;
	fma.rn.f32 	%f1190, %f895, %f1182, %f1174;
	fma.rn.f32 	%f1191, %f895, %f1184, %f1175;
	fma.rn.f32 	%f1192, %f898, %f1182, %f1176;
	fma.rn.f32 	%f1193, %f898, %f1184, %f1177;
	fma.rn.f32 	%f1194, %f901, %f1182, %f1178;
	fma.rn.f32 	%f1195, %f901, %f1184, %f1179;
	fma.rn.f32 	%f1196, %f904, %f1182, %f1180;
	fma.rn.f32 	%f1197, %f904, %f1184, %f1181;
	ld.shared.f32 	%f1198, [%r125+1416];
	fma.rn.f32 	%f1199, %f907, %f1198, %f1183;
	ld.shared.f32 	%f1200, [%r125+1420];
	fma.rn.f32 	%f1201, %f907, %f1200, %f1185;
	fma.rn.f32 	%f1202, %f912, %f1198, %f1186;
	fma.rn.f32 	%f1203, %f912, %f1200, %f1187;
	fma.rn.f32 	%f1204, %f915, %f1198, %f1188;
	fma.rn.f32 	%f1205, %f915, %f1200, %f1189;
	fma.rn.f32 	%f1206, %f918, %f1198, %f1190;
	fma.rn.f32 	%f1207, %f918, %f1200, %f1191;
	fma.rn.f32 	%f1208, %f921, %f1198, %f1192;
	fma.rn.f32 	%f1209, %f921, %f1200, %f1193;
	fma.rn.f32 	%f1210, %f924, %f1198, %f1194;
	fma.rn.f32 	%f1211, %f924, %f1200, %f1195;
	fma.rn.f32 	%f1212, %f927, %f1198, %f1196;
	fma.rn.f32 	%f1213, %f927, %f1200, %f1197;
	ld.shared.f32 	%f1214, [%r125+1544];
	fma.rn.f32 	%f1215, %f930, %f1214, %f1199;
	ld.shared.f32 	%f1216, [%r125+1548];
	fma.rn.f32 	%f1217, %f930, %f1216, %f1201;
	fma.rn.f32 	%f1218, %f935, %f1214, %f1202;
	fma.rn.f32 	%f1219, %f935, %f1216, %f1203;
	fma.rn.f32 	%f1220, %f938, %f1214, %f1204;
	fma.rn.f32 	%f1221, %f938, %f1216, %f1205;
	fma.rn.f32 	%f1222, %f941, %f1214, %f1206;
	fma.rn.f32 	%f1223, %f941, %f1216, %f1207;
	fma.rn.f32 	%f1224, %f944, %f1214, %f1208;
	fma.rn.f32 	%f1225, %f944, %f1216, %f1209;
	fma.rn.f32 	%f1226, %f947, %f1214, %f1210;
	fma.rn.f32 	%f1227, %f947, %f1216, %f1211;
	fma.rn.f32 	%f1228, %f950, %f1214, %f1212;
	fma.rn.f32 	%f1229, %f950, %f1216, %f1213;
	ld.shared.f32 	%f1230, [%r125+1672];
	fma.rn.f32 	%f1231, %f953, %f1230, %f1215;
	ld.shared.f32 	%f1232, [%r125+1676];
	fma.rn.f32 	%f1233, %f953, %f1232, %f1217;
	fma.rn.f32 	%f1234, %f958, %f1230, %f1218;
	fma.rn.f32 	%f1235, %f958, %f1232, %f1219;
	fma.rn.f32 	%f1236, %f961, %f1230, %f1220;
	fma.rn.f32 	%f1237, %f961, %f1232, %f1221;
	fma.rn.f32 	%f1238, %f964, %f1230, %f1222;
	fma.rn.f32 	%f1239, %f964, %f1232, %f1223;
	fma.rn.f32 	%f1240, %f967, %f1230, %f1224;
	fma.rn.f32 	%f1241, %f967, %f1232, %f1225;
	fma.rn.f32 	%f1242, %f970, %f1230, %f1226;
	fma.rn.f32 	%f1243, %f970, %f1232, %f1227;
	fma.rn.f32 	%f1244, %f973, %f1230, %f1228;
	fma.rn.f32 	%f1245, %f973, %f1232, %f1229;
	ld.shared.f32 	%f1246, [%r125+1800];
	fma.rn.f32 	%f1247, %f976, %f1246, %f1231;
	ld.shared.f32 	%f1248, [%r125+1804];
	fma.rn.f32 	%f1249, %f976, %f1248, %f1233;
	fma.rn.f32 	%f1250, %f981, %f1246, %f1234;
	fma.rn.f32 	%f1251, %f981, %f1248, %f1235;
	fma.rn.f32 	%f1252, %f984, %f1246, %f1236;
	fma.rn.f32 	%f1253, %f984, %f1248, %f1237;
	fma.rn.f32 	%f1254, %f987, %f1246, %f1238;
	fma.rn.f32 	%f1255, %f987, %f1248, %f1239;
	fma.rn.f32 	%f1256, %f990, %f1246, %f1240;
	fma.rn.f32 	%f1257, %f990, %f1248, %f1241;
	fma.rn.f32 	%f1258, %f993, %f1246, %f1242;
	fma.rn.f32 	%f1259, %f993, %f1248, %f1243;
	fma.rn.f32 	%f1260, %f996, %f1246, %f1244;
	fma.rn.f32 	%f1261, %f996, %f1248, %f1245;
	ld.shared.f32 	%f1262, [%r125+1928];
	fma.rn.f32 	%f1263, %f999, %f1262, %f1247;
	ld.shared.f32 	%f1264, [%r125+1932];
	fma.rn.f32 	%f1265, %f999, %f1264, %f1249;
	fma.rn.f32 	%f1266, %f1004, %f1262, %f1250;
	fma.rn.f32 	%f1267, %f1004, %f1264, %f1251;
	fma.rn.f32 	%f1268, %f1007, %f1262, %f1252;
	fma.rn.f32 	%f1269, %f1007, %f1264, %f1253;
	fma.rn.f32 	%f1270, %f1010, %f1262, %f1254;
	fma.rn.f32 	%f1271, %f1010, %f1264, %f1255;
	fma.rn.f32 	%f1272, %f1013, %f1262, %f1256;
	fma.rn.f32 	%f1273, %f1013, %f1264, %f1257;
	fma.rn.f32 	%f1274, %f1016, %f1262, %f1258;
	fma.rn.f32 	%f1275, %f1016, %f1264, %f1259;
	fma.rn.f32 	%f1276, %f1019, %f1262, %f1260;
	fma.rn.f32 	%f1277, %f1019, %f1264, %f1261;
	// begin inline asm
	cp.async.wait_group 0;
	// end inline asm
	bar.sync 	0;
	ld.shared.f32 	%f1278, [%r121+1792];
	ld.shared.f32 	%f1279, [%r125+2048];
	fma.rn.f32 	%f1280, %f1278, %f1279, %f1001;
	ld.shared.f32 	%f1281, [%r125+2052];
	fma.rn.f32 	%f1282, %f1278, %f1281, %f1003;
	ld.shared.f32 	%f1283, [%r121+2048];
	fma.rn.f32 	%f1284, %f1283, %f1279, %f1005;
	fma.rn.f32 	%f1285, %f1283, %f1281, %f1006;
	ld.shared.f32 	%f1286, [%r121+2304];
	fma.rn.f32 	%f1287, %f1286, %f1279, %f1008;
	fma.rn.f32 	%f1288, %f1286, %f1281, %f1009;
	ld.shared.f32 	%f1289, [%r121+2560];
	fma.rn.f32 	%f1290, %f1289, %f1279, %f1011;
	fma.rn.f32 	%f1291, %f1289, %f1281, %f1012;
	ld.shared.f32 	%f1292, [%r121+2816];
	fma.rn.f32 	%f1293, %f1292, %f1279, %f1014;
	fma.rn.f32 	%f1294, %f1292, %f1281, %f1015;
	ld.shared.f32 	%f1295, [%r121+3072];
	fma.rn.f32 	%f1296, %f1295, %f1279, %f1017;
	fma.rn.f32 	%f1297, %f1295, %f1281, %f1018;
	ld.shared.f32 	%f1298, [%r121+3328];
	fma.rn.f32 	%f1299, %f1298, %f1279, %f1020;
	fma.rn.f32 	%f1300, %f1298, %f1281, %f1021;
	ld.shared.f32 	%f1301, [%r121+1796];
	ld.shared.f32 	%f1302, [%r125+2176];
	fma.rn.f32 	%f1303, %f1301, %f1302, %f1280;
	ld.shared.f32 	%f1304, [%r125+2180];
	fma.rn.f32 	%f1305, %f1301, %f1304, %f1282;
	ld.shared.f32 	%f1306, [%r121+2052];
	fma.rn.f32 	%f1307, %f1306, %f1302, %f1284;
	fma.rn.f32 	%f1308, %f1306, %f1304, %f1285;
	ld.shared.f32 	%f1309, [%r121+2308];
	fma.rn.f32 	%f1310, %f1309, %f1302, %f1287;
	fma.rn.f32 	%f1311, %f1309, %f1304, %f1288;
	ld.shared.f32 	%f1312, [%r121+2564];
	fma.rn.f32 	%f1313, %f1312, %f1302, %f1290;
	fma.rn.f32 	%f1314, %f1312, %f1304, %f1291;
	ld.shared.f32 	%f1315, [%r121+2820];
	fma.rn.f32 	%f1316, %f1315, %f1302, %f1293;
	fma.rn.f32 	%f1317, %f1315, %f1304, %f1294;
	ld.shared.f32 	%f1318, [%r121+3076];
	fma.rn.f32 	%f1319, %f1318, %f1302, %f1296;
	fma.rn.f32 	%f1320, %f1318, %f1304, %f1297;
	ld.shared.f32 	%f1321, [%r121+3332];
	fma.rn.f32 	%f1322, %f1321, %f1302, %f1299;
	fma.rn.f32 	%f1323, %f1321, %f1304, %f1300;
	ld.shared.f32 	%f1324, [%r121+1800];
	ld.shared.f32 	%f1325, [%r125+2304];
	fma.rn.f32 	%f1326, %f1324, %f1325, %f1303;
	ld.shared.f32 	%f1327, [%r125+2308];
	fma.rn.f32 	%f1328, %f1324, %f1327, %f1305;
	ld.shared.f32 	%f1329, [%r121+2056];
	fma.rn.f32 	%f1330, %f1329, %f1325, %f1307;
	fma.rn.f32 	%f1331, %f1329, %f1327, %f1308;
	ld.shared.f32 	%f1332, [%r121+2312];
	fma.rn.f32 	%f1333, %f1332, %f1325, %f1310;
	fma.rn.f32 	%f1334, %f1332, %f1327, %f1311;
	ld.shared.f32 	%f1335, [%r121+2568];
	fma.rn.f32 	%f1336, %f1335, %f1325, %f1313;
	fma.rn.f32 	%f1337, %f1335, %f1327, %f1314;
	ld.shared.f32 	%f1338, [%r121+2824];
	fma.rn.f32 	%f1339, %f1338, %f1325, %f1316;
	fma.rn.f32 	%f1340, %f1338, %f1327, %f1317;
	ld.shared.f32 	%f1341, [%r121+3080];
	fma.rn.f32 	%f1342, %f1341, %f1325, %f1319;
	fma.rn.f32 	%f1343, %f1341, %f1327, %f1320;
	ld.shared.f32 	%f1344, [%r121+3336];
	fma.rn.f32 	%f1345, %f1344, %f1325, %f1322;
	fma.rn.f32 	%f1346, %f1344, %f1327, %f1323;
	ld.shared.f32 	%f1347, [%r121+1804];
	ld.shared.f32 	%f1348, [%r125+2432];
	fma.rn.f32 	%f1349, %f1347, %f1348, %f1326;
	ld.shared.f32 	%f1350, [%r125+2436];
	fma.rn.f32 	%f1351, %f1347, %f1350, %f1328;
	ld.shared.f32 	%f1352, [%r121+2060];
	fma.rn.f32 	%f1353, %f1352, %f1348, %f1330;
	fma.rn.f32 	%f1354, %f1352, %f1350, %f1331;
	ld.shared.f32 	%f1355, [%r121+2316];
	fma.rn.f32 	%f1356, %f1355, %f1348, %f1333;
	fma.rn.f32 	%f1357, %f1355, %f1350, %f1334;
	ld.shared.f32 	%f1358, [%r121+2572];
	fma.rn.f32 	%f1359, %f1358, %f1348, %f1336;
	fma.rn.f32 	%f1360, %f1358, %f1350, %f1337;
	ld.shared.f32 	%f1361, [%r121+2828];
	fma.rn.f32 	%f1362, %f1361, %f1348, %f1339;
	fma.rn.f32 	%f1363, %f1361, %f1350, %f1340;
	ld.shared.f32 	%f1364, [%r121+3084];
	fma.rn.f32 	%f1365, %f1364, %f1348, %f1342;
	fma.rn.f32 	%f1366, %f1364, %f1350, %f1343;
	ld.shared.f32 	%f1367, [%r121+3340];
	fma.rn.f32 	%f1368, %f1367, %f1348, %f1345;
	fma.rn.f32 	%f1369, %f1367, %f1350, %f1346;
	ld.shared.f32 	%f1370, [%r121+1808];
	ld.shared.f32 	%f1371, [%r125+2560];
	fma.rn.f32 	%f1372, %f1370, %f1371, %f1349;
	ld.shared.f32 	%f1373, [%r125+2564];
	fma.rn.f32 	%f1374, %f1370, %f1373, %f1351;
	ld.shared.f32 	%f1375, [%r121+2064];
	fma.rn.f32 	%f1376, %f1375, %f1371, %f1353;
	fma.rn.f32 	%f1377, %f1375, %f1373, %f1354;
	ld.shared.f32 	%f1378, [%r121+2320];
	fma.rn.f32 	%f1379, %f1378, %f1371, %f1356;
	fma.rn.f32 	%f1380, %f1378, %f1373, %f1357;
	ld.shared.f32 	%f1381, [%r121+2576];
	fma.rn.f32 	%f1382, %f1381, %f1371, %f1359;
	fma.rn.f32 	%f1383, %f1381, %f1373, %f1360;
	ld.shared.f32 	%f1384, [%r121+2832];
	fma.rn.f32 	%f1385, %f1384, %f1371, %f1362;
	fma.rn.f32 	%f1386, %f1384, %f1373, %f1363;
	ld.shared.f32 	%f1387, [%r121+3088];
	fma.rn.f32 	%f1388, %f1387, %f1371, %f1365;
	fma.rn.f32 	%f1389, %f1387, %f1373, %f1366;
	ld.shared.f32 	%f1390, [%r121+3344];
	fma.rn.f32 	%f1391, %f1390, %f1371, %f1368;
	fma.rn.f32 	%f1392, %f1390, %f1373, %f1369;
	ld.shared.f32 	%f1393, [%r121+1812];
	ld.shared.f32 	%f1394, [%r125+2688];
	fma.rn.f32 	%f1395, %f1393, %f1394, %f1372;
	ld.shared.f32 	%f1396, [%r125+2692];
	fma.rn.f32 	%f1397, %f1393, %f1396, %f1374;
	ld.shared.f32 	%f1398, [%r121+2068];
	fma.rn.f32 	%f1399, %f1398, %f1394, %f1376;
	fma.rn.f32 	%f1400, %f1398, %f1396, %f1377;
	ld.shared.f32 	%f1401, [%r121+2324];
	fma.rn.f32 	%f1402, %f1401, %f1394, %f1379;
	fma.rn.f32 	%f1403, %f1401, %f1396, %f1380;
	ld.shared.f32 	%f1404, [%r121+2580];
	fma.rn.f32 	%f1405, %f1404, %f1394, %f1382;
	fma.rn.f32 	%f1406, %f1404, %f1396, %f1383;
	ld.shared.f32 	%f1407, [%r121+2836];
	fma.rn.f32 	%f1408, %f1407, %f1394, %f1385;
	fma.rn.f32 	%f1409, %f1407, %f1396, %f1386;
	ld.shared.f32 	%f1410, [%r121+3092];
	fma.rn.f32 	%f1411, %f1410, %f1394, %f1388;
	fma.rn.f32 	%f1412, %f1410, %f1396, %f1389;
	ld.shared.f32 	%f1413, [%r121+3348];
	fma.rn.f32 	%f1414, %f1413, %f1394, %f1391;
	fma.rn.f32 	%f1415, %f1413, %f1396, %f1392;
	ld.shared.f32 	%f1416, [%r121+1816];
	ld.shared.f32 	%f1417, [%r125+2816];
	fma.rn.f32 	%f1418, %f1416, %f1417, %f1395;
	ld.shared.f32 	%f1419, [%r125+2820];
	fma.rn.f32 	%f1420, %f1416, %f1419, %f1397;
	ld.shared.f32 	%f1421, [%r121+2072];
	fma.rn.f32 	%f1422, %f1421, %f1417, %f1399;
	fma.rn.f32 	%f1423, %f1421, %f1419, %f1400;
	ld.shared.f32 	%f1424, [%r121+2328];
	fma.rn.f32 	%f1425, %f1424, %f1417, %f1402;
	fma.rn.f32 	%f1426, %f1424, %f1419, %f1403;
	ld.shared.f32 	%f1427, [%r121+2584];
	fma.rn.f32 	%f1428, %f1427, %f1417, %f1405;
	fma.rn.f32 	%f1429, %f1427, %f1419, %f1406;
	ld.shared.f32 	%f1430, [%r121+2840];
	fma.rn.f32 	%f1431, %f1430, %f1417, %f1408;
	fma.rn.f32 	%f1432, %f1430, %f1419, %f1409;
	ld.shared.f32 	%f1433, [%r121+3096];
	fma.rn.f32 	%f1434, %f1433, %f1417, %f1411;
	fma.rn.f32 	%f1435, %f1433, %f1419, %f1412;
	ld.shared.f32 	%f1436, [%r121+3352];
	fma.rn.f32 	%f1437, %f1436, %f1417, %f1414;
	fma.rn.f32 	%f1438, %f1436, %f1419, %f1415;
	ld.shared.f32 	%f1439, [%r121+1820];
	ld.shared.f32 	%f1440, [%r125+2944];
	fma.rn.f32 	%f1441, %f1439, %f1440, %f1418;
	ld.shared.f32 	%f1442, [%r125+2948];
	fma.rn.f32 	%f1443, %f1439, %f1442, %f1420;
	ld.shared.f32 	%f1444, [%r121+2076];
	fma.rn.f32 	%f1445, %f1444, %f1440, %f1422;
	fma.rn.f32 	%f1446, %f1444, %f1442, %f1423;
	ld.shared.f32 	%f1447, [%r121+2332];
	fma.rn.f32 	%f1448, %f1447, %f1440, %f1425;
	fma.rn.f32 	%f1449, %f1447, %f1442, %f1426;
	ld.shared.f32 	%f1450, [%r121+2588];
	fma.rn.f32 	%f1451, %f1450, %f1440, %f1428;
	fma.rn.f32 	%f1452, %f1450, %f1442, %f1429;
	ld.shared.f32 	%f1453, [%r121+2844];
	fma.rn.f32 	%f1454, %f1453, %f1440, %f1431;
	fma.rn.f32 	%f1455, %f1453, %f1442, %f1432;
	ld.shared.f32 	%f1456, [%r121+3100];
	fma.rn.f32 	%f1457, %f1456, %f1440, %f1434;
	fma.rn.f32 	%f1458, %f1456, %f1442, %f1435;
	ld.shared.f32 	%f1459, [%r121+3356];
	fma.rn.f32 	%f1460, %f1459, %f1440, %f1437;
	fma.rn.f32 	%f1461, %f1459, %f1442, %f1438;
	ld.shared.f32 	%f1462, [%r121+1824];
	ld.shared.f32 	%f1463, [%r125+3072];
	fma.rn.f32 	%f1464, %f1462, %f1463, %f1441;
	ld.shared.f32 	%f1465, [%r125+3076];
	fma.rn.f32 	%f1466, %f1462, %f1465, %f1443;
	ld.shared.f32 	%f1467, [%r121+2080];
	fma.rn.f32 	%f1468, %f1467, %f1463, %f1445;
	fma.rn.f32 	%f1469, %f1467, %f1465, %f1446;
	ld.shared.f32 	%f1470, [%r121+2336];
	fma.rn.f32 	%f1471, %f1470, %f1463, %f1448;
	fma.rn.f32 	%f1472, %f1470, %f1465, %f1449;
	ld.shared.f32 	%f1473, [%r121+2592];
	fma.rn.f32 	%f1474, %f1473, %f1463, %f1451;
	fma.rn.f32 	%f1475, %f1473, %f1465, %f1452;
	ld.shared.f32 	%f1476, [%r121+2848];
	fma.rn.f32 	%f1477, %f1476, %f1463, %f1454;
	fma.rn.f32 	%f1478, %f1476, %f1465, %f1455;
	ld.shared.f32 	%f1479, [%r121+3104];
	fma.rn.f32 	%f1480, %f1479, %f1463, %f1457;
	fma.rn.f32 	%f1481, %f1479, %f1465, %f1458;
	ld.shared.f32 	%f1482, [%r121+3360];
	fma.rn.f32 	%f1483, %f1482, %f1463, %f1460;
	fma.rn.f32 	%f1484, %f1482, %f1465, %f1461;
	ld.shared.f32 	%f1485, [%r121+1828];
	ld.shared.f32 	%f1486, [%r125+3200];
	fma.rn.f32 	%f1487, %f1485, %f1486, %f1464;
	ld.shared.f32 	%f1488, [%r125+3204];
	fma.rn.f32 	%f1489, %f1485, %f1488, %f1466;
	ld.shared.f32 	%f1490, [%r121+2084];
	fma.rn.f32 	%f1491, %f1490, %f1486, %f1468;
	fma.rn.f32 	%f1492, %f1490, %f1488, %f1469;
	ld.shared.f32 	%f1493, [%r121+2340];
	fma.rn.f32 	%f1494, %f1493, %f1486, %f1471;
	fma.rn.f32 	%f1495, %f1493, %f1488, %f1472;
	ld.shared.f32 	%f1496, [%r121+2596];
	fma.rn.f32 	%f1497, %f1496, %f1486, %f1474;
	fma.rn.f32 	%f1498, %f1496, %f1488, %f1475;
	ld.shared.f32 	%f1499, [%r121+2852];
	fma.rn.f32 	%f1500, %f1499, %f1486, %f1477;
	fma.rn.f32 	%f1501, %f1499, %f1488, %f1478;
	ld.shared.f32 	%f1502, [%r121+3108];
	fma.rn.f32 	%f1503, %f1502, %f1486, %f1480;
	fma.rn.f32 	%f1504, %f1502, %f1488, %f1481;
	ld.shared.f32 	%f1505, [%r121+3364];
	fma.rn.f32 	%f1506, %f1505, %f1486, %f1483;
	fma.rn.f32 	%f1507, %f1505, %f1488, %f1484;
	ld.shared.f32 	%f1508, [%r121+1832];
	ld.shared.f32 	%f1509, [%r125+3328];
	fma.rn.f32 	%f1510, %f1508, %f1509, %f1487;
	ld.shared.f32 	%f1511, [%r125+3332];
	fma.rn.f32 	%f1512, %f1508, %f1511, %f1489;
	ld.shared.f32 	%f1513, [%r121+2088];
	fma.rn.f32 	%f1514, %f1513, %f1509, %f1491;
	fma.rn.f32 	%f1515, %f1513, %f1511, %f1492;
	ld.shared.f32 	%f1516, [%r121+2344];
	fma.rn.f32 	%f1517, %f1516, %f1509, %f1494;
	fma.rn.f32 	%f1518, %f1516, %f1511, %f1495;
	ld.shared.f32 	%f1519, [%r121+2600];
	fma.rn.f32 	%f1520, %f1519, %f1509, %f1497;
	fma.rn.f32 	%f1521, %f1519, %f1511, %f1498;
	ld.shared.f32 	%f1522, [%r121+2856];
	fma.rn.f32 	%f1523, %f1522, %f1509, %f1500;
	fma.rn.f32 	%f1524, %f1522, %f1511, %f1501;
	ld.shared.f32 	%f1525, [%r121+3112];
	fma.rn.f32 	%f1526, %f1525, %f1509, %f1503;
	fma.rn.f32 	%f1527, %f1525, %f1511, %f1504;
	ld.shared.f32 	%f1528, [%r121+3368];
	fma.rn.f32 	%f1529, %f1528, %f1509, %f1506;
	fma.rn.f32 	%f1530, %f1528, %f1511, %f1507;
	ld.shared.f32 	%f1531, [%r121+1836];
	ld.shared.f32 	%f1532, [%r125+3456];
	fma.rn.f32 	%f1533, %f1531, %f1532, %f1510;
	ld.shared.f32 	%f1534, [%r125+3460];
	fma.rn.f32 	%f1535, %f1531, %f1534, %f1512;
	ld.shared.f32 	%f1536, [%r121+2092];
	fma.rn.f32 	%f1537, %f1536, %f1532, %f1514;
	fma.rn.f32 	%f1538, %f1536, %f1534, %f1515;
	ld.shared.f32 	%f1539, [%r121+2348];
	fma.rn.f32 	%f1540, %f1539, %f1532, %f1517;
	fma.rn.f32 	%f1541, %f1539, %f1534, %f1518;
	ld.shared.f32 	%f1542, [%r121+2604];
	fma.rn.f32 	%f1543, %f1542, %f1532, %f1520;
	fma.rn.f32 	%f1544, %f1542, %f1534, %f1521;
	ld.shared.f32 	%f1545, [%r121+2860];
	fma.rn.f32 	%f1546, %f1545, %f1532, %f1523;
	fma.rn.f32 	%f1547, %f1545, %f1534, %f1524;
	ld.shared.f32 	%f1548, [%r121+3116];
	fma.rn.f32 	%f1549, %f1548, %f1532, %f1526;
	fma.rn.f32 	%f1550, %f1548, %f1534, %f1527;
	ld.shared.f32 	%f1551, [%r121+3372];
	fma.rn.f32 	%f1552, %f1551, %f1532, %f1529;
	fma.rn.f32 	%f1553, %f1551, %f1534, %f1530;
	ld.shared.f32 	%f1554, [%r121+1840];
	ld.shared.f32 	%f1555, [%r125+3584];
	fma.rn.f32 	%f1556, %f1554, %f1555, %f1533;
	ld.shared.f32 	%f1557, [%r125+3588];
	fma.rn.f32 	%f1558, %f1554, %f1557, %f1535;
	ld.shared.f32 	%f1559, [%r121+2096];
	fma.rn.f32 	%f1560, %f1559, %f1555, %f1537;
	fma.rn.f32 	%f1561, %f1559, %f1557, %f1538;
	ld.shared.f32 	%f1562, [%r121+2352];
	fma.rn.f32 	%f1563, %f1562, %f1555, %f1540;
	fma.rn.f32 	%f1564, %f1562, %f1557, %f1541;
	ld.shared.f32 	%f1565, [%r121+2608];
	fma.rn.f32 	%f1566, %f1565, %f1555, %f1543;
	fma.rn.f32 	%f1567, %f1565, %f1557, %f1544;
	ld.shared.f32 	%f1568, [%r121+2864];
	fma.rn.f32 	%f1569, %f1568, %f1555, %f1546;
	fma.rn.f32 	%f1570, %f1568, %f1557, %f1547;
	ld.shared.f32 	%f1571, [%r121+3120];
	fma.rn.f32 	%f1572, %f1571, %f1555, %f1549;
	fma.rn.f32 	%f1573, %f1571, %f1557, %f1550;
	ld.shared.f32 	%f1574, [%r121+3376];
	fma.rn.f32 	%f1575, %f1574, %f1555, %f1552;
	fma.rn.f32 	%f1576, %f1574, %f1557, %f1553;
	ld.shared.f32 	%f1577, [%r121+1844];
	ld.shared.f32 	%f1578, [%r125+3712];
	fma.rn.f32 	%f1579, %f1577, %f1578, %f1556;
	ld.shared.f32 	%f1580, [%r125+3716];
	fma.rn.f32 	%f1581, %f1577, %f1580, %f1558;
	ld.shared.f32 	%f1582, [%r121+2100];
	fma.rn.f32 	%f1583, %f1582, %f1578, %f1560;
	fma.rn.f32 	%f1584, %f1582, %f1580, %f1561;
	ld.shared.f32 	%f1585, [%r121+2356];
	fma.rn.f32 	%f1586, %f1585, %f1578, %f1563;
	fma.rn.f32 	%f1587, %f1585, %f1580, %f1564;
	ld.shared.f32 	%f1588, [%r121+2612];
	fma.rn.f32 	%f1589, %f1588, %f1578, %f1566;
	fma.rn.f32 	%f1590, %f1588, %f1580, %f1567;
	ld.shared.f32 	%f1591, [%r121+2868];
	fma.rn.f32 	%f1592, %f1591, %f1578, %f1569;
	fma.rn.f32 	%f1593, %f1591, %f1580, %f1570;
	ld.shared.f32 	%f1594, [%r121+3124];
	fma.rn.f32 	%f1595, %f1594, %f1578, %f1572;
	fma.rn.f32 	%f1596, %f1594, %f1580, %f1573;
	ld.shared.f32 	%f1597, [%r121+3380];
	fma.rn.f32 	%f1598, %f1597, %f1578, %f1575;
	fma.rn.f32 	%f1599, %f1597, %f1580, %f1576;
	ld.shared.f32 	%f1600, [%r121+1848];
	ld.shared.f32 	%f1601, [%r125+3840];
	fma.rn.f32 	%f1602, %f1600, %f1601, %f1579;
	ld.shared.f32 	%f1603, [%r125+3844];
	fma.rn.f32 	%f1604, %f1600, %f1603, %f1581;
	ld.shared.f32 	%f1605, [%r121+2104];
	fma.rn.f32 	%f1606, %f1605, %f1601, %f1583;
	fma.rn.f32 	%f1607, %f1605, %f1603, %f1584;
	ld.shared.f32 	%f1608, [%r121+2360];
	fma.rn.f32 	%f1609, %f1608, %f1601, %f1586;
	fma.rn.f32 	%f1610, %f1608, %f1603, %f1587;
	ld.shared.f32 	%f1611, [%r121+2616];
	fma.rn.f32 	%f1612, %f1611, %f1601, %f1589;
	fma.rn.f32 	%f1613, %f1611, %f1603, %f1590;
	ld.shared.f32 	%f1614, [%r121+2872];
	fma.rn.f32 	%f1615, %f1614, %f1601, %f1592;
	fma.rn.f32 	%f1616, %f1614, %f1603, %f1593;
	ld.shared.f32 	%f1617, [%r121+3128];
	fma.rn.f32 	%f1618, %f1617, %f1601, %f1595;
	fma.rn.f32 	%f1619, %f1617, %f1603, %f1596;
	ld.shared.f32 	%f1620, [%r121+3384];
	fma.rn.f32 	%f1621, %f1620, %f1601, %f1598;
	fma.rn.f32 	%f1622, %f1620, %f1603, %f1599;
	ld.shared.f32 	%f1623, [%r121+1852];
	ld.shared.f32 	%f1624, [%r125+3968];
	fma.rn.f32 	%f1625, %f1623, %f1624, %f1602;
	ld.shared.f32 	%f1626, [%r125+3972];
	fma.rn.f32 	%f1627, %f1623, %f1626, %f1604;
	ld.shared.f32 	%f1628, [%r121+2108];
	fma.rn.f32 	%f1629, %f1628, %f1624, %f1606;
	fma.rn.f32 	%f1630, %f1628, %f1626, %f1607;
	ld.shared.f32 	%f1631, [%r121+2364];
	fma.rn.f32 	%f1632, %f1631, %f1624, %f1609;
	fma.rn.f32 	%f1633, %f1631, %f1626, %f1610;
	ld.shared.f32 	%f1634, [%r121+2620];
	fma.rn.f32 	%f1635, %f1634, %f1624, %f1612;
	fma.rn.f32 	%f1636, %f1634, %f1626, %f1613;
	ld.shared.f32 	%f1637, [%r121+2876];
	fma.rn.f32 	%f1638, %f1637, %f1624, %f1615;
	fma.rn.f32 	%f1639, %f1637, %f1626, %f1616;
	ld.shared.f32 	%f1640, [%r121+3132];
	fma.rn.f32 	%f1641, %f1640, %f1624, %f1618;
	fma.rn.f32 	%f1642, %f1640, %f1626, %f1619;
	ld.shared.f32 	%f1643, [%r121+3388];
	fma.rn.f32 	%f1644, %f1643, %f1624, %f1621;
	fma.rn.f32 	%f1645, %f1643, %f1626, %f1622;
	ld.shared.f32 	%f1646, [%r125+2056];
	fma.rn.f32 	%f1647, %f1278, %f1646, %f1263;
	ld.shared.f32 	%f1648, [%r125+2060];
	fma.rn.f32 	%f1649, %f1278, %f1648, %f1265;
	fma.rn.f32 	%f1650, %f1283, %f1646, %f1266;
	fma.rn.f32 	%f1651, %f1283, %f1648, %f1267;
	fma.rn.f32 	%f1652, %f1286, %f1646, %f1268;
	fma.rn.f32 	%f1653, %f1286, %f1648, %f1269;
	fma.rn.f32 	%f1654, %f1289, %f1646, %f1270;
	fma.rn.f32 	%f1655, %f1289, %f1648, %f1271;
	fma.rn.f32 	%f1656, %f1292, %f1646, %f1272;
	fma.rn.f32 	%f1657, %f1292, %f1648, %f1273;
	fma.rn.f32 	%f1658, %f1295, %f1646, %f1274;
	fma.rn.f32 	%f1659, %f1295, %f1648, %f1275;
	fma.rn.f32 	%f1660, %f1298, %f1646, %f1276;
	fma.rn.f32 	%f1661, %f1298, %f1648, %f1277;
	ld.shared.f32 	%f1662, [%r125+2184];
	fma.rn.f32 	%f1663, %f1301, %f1662, %f1647;
	ld.shared.f32 	%f1664, [%r125+2188];
	fma.rn.f32 	%f1665, %f1301, %f1664, %f1649;
	fma.rn.f32 	%f1666, %f1306, %f1662, %f1650;
	fma.rn.f32 	%f1667, %f1306, %f1664, %f1651;
	fma.rn.f32 	%f1668, %f1309, %f1662, %f1652;
	fma.rn.f32 	%f1669, %f1309, %f1664, %f1653;
	fma.rn.f32 	%f1670, %f1312, %f1662, %f1654;
	fma.rn.f32 	%f1671, %f1312, %f1664, %f1655;
	fma.rn.f32 	%f1672, %f1315, %f1662, %f1656;
	fma.rn.f32 	%f1673, %f1315, %f1664, %f1657;
	fma.rn.f32 	%f1674, %f1318, %f1662, %f1658;
	fma.rn.f32 	%f1675, %f1318, %f1664, %f1659;
	fma.rn.f32 	%f1676, %f1321, %f1662, %f1660;
	fma.rn.f32 	%f1677, %f1321, %f1664, %f1661;
	ld.shared.f32 	%f1678, [%r125+2312];
	fma.rn.f32 	%f1679, %f1324, %f1678, %f1663;
	ld.shared.f32 	%f1680, [%r125+2316];
	fma.rn.f32 	%f1681, %f1324, %f1680, %f1665;
	fma.rn.f32 	%f1682, %f1329, %f1678, %f1666;
	fma.rn.f32 	%f1683, %f1329, %f1680, %f1667;
	fma.rn.f32 	%f1684, %f1332, %f1678, %f1668;
	fma.rn.f32 	%f1685, %f1332, %f1680, %f1669;
	fma.rn.f32 	%f1686, %f1335, %f1678, %f1670;
	fma.rn.f32 	%f1687, %f1335, %f1680, %f1671;
	fma.rn.f32 	%f1688, %f1338, %f1678, %f1672;
	fma.rn.f32 	%f1689, %f1338, %f1680, %f1673;
	fma.rn.f32 	%f1690, %f1341, %f1678, %f1674;
	fma.rn.f32 	%f1691, %f1341, %f1680, %f1675;
	fma.rn.f32 	%f1692, %f1344, %f1678, %f1676;
	fma.rn.f32 	%f1693, %f1344, %f1680, %f1677;
	ld.shared.f32 	%f1694, [%r125+2440];
	fma.rn.f32 	%f1695, %f1347, %f1694, %f1679;
	ld.shared.f32 	%f1696, [%r125+2444];
	fma.rn.f32 	%f1697, %f1347, %f1696, %f1681;
	fma.rn.f32 	%f1698, %f1352, %f1694, %f1682;
	fma.rn.f32 	%f1699, %f1352, %f1696, %f1683;
	fma.rn.f32 	%f1700, %f1355, %f1694, %f1684;
	fma.rn.f32 	%f1701, %f1355, %f1696, %f1685;
	fma.rn.f32 	%f1702, %f1358, %f1694, %f1686;
	fma.rn.f32 	%f1703, %f1358, %f1696, %f1687;
	fma.rn.f32 	%f1704, %f1361, %f1694, %f1688;
	fma.rn.f32 	%f1705, %f1361, %f1696, %f1689;
	fma.rn.f32 	%f1706, %f1364, %f1694, %f1690;
	fma.rn.f32 	%f1707, %f1364, %f1696, %f1691;
	fma.rn.f32 	%f1708, %f1367, %f1694, %f1692;
	fma.rn.f32 	%f1709, %f1367, %f1696, %f1693;
	ld.shared.f32 	%f1710, [%r125+2568];
	fma.rn.f32 	%f1711, %f1370, %f1710, %f1695;
	ld.shared.f32 	%f1712, [%r125+2572];
	fma.rn.f32 	%f1713, %f1370, %f1712, %f1697;
	fma.rn.f32 	%f1714, %f1375, %f1710, %f1698;
	fma.rn.f32 	%f1715, %f1375, %f1712, %f1699;
	fma.rn.f32 	%f1716, %f1378, %f1710, %f1700;
	fma.rn.f32 	%f1717, %f1378, %f1712, %f1701;
	fma.rn.f32 	%f1718, %f1381, %f1710, %f1702;
	fma.rn.f32 	%f1719, %f1381, %f1712, %f1703;
	fma.rn.f32 	%f1720, %f1384, %f1710, %f1704;
	fma.rn.f32 	%f1721, %f1384, %f1712, %f1705;
	fma.rn.f32 	%f1722, %f1387, %f1710, %f1706;
	fma.rn.f32 	%f1723, %f1387, %f1712, %f1707;
	fma.rn.f32 	%f1724, %f1390, %f1710, %f1708;
	fma.rn.f32 	%f1725, %f1390, %f1712, %f1709;
	ld.shared.f32 	%f1726, [%r125+2696];
	fma.rn.f32 	%f1727, %f1393, %f1726, %f1711;
	ld.shared.f32 	%f1728, [%r125+2700];
	fma.rn.f32 	%f1729, %f1393, %f1728, %f1713;
	fma.rn.f32 	%f1730, %f1398, %f1726, %f1714;
	fma.rn.f32 	%f1731, %f1398, %f1728, %f1715;
	fma.rn.f32 	%f1732, %f1401, %f1726, %f1716;
	fma.rn.f32 	%f1733, %f1401, %f1728, %f1717;
	fma.rn.f32 	%f1734, %f1404, %f1726, %f1718;
	fma.rn.f32 	%f1735, %f1404, %f1728, %f1719;
	fma.rn.f32 	%f1736, %f1407, %f1726, %f1720;
	fma.rn.f32 	%f1737, %f1407, %f1728, %f1721;
	fma.rn.f32 	%f1738, %f1410, %f1726, %f1722;
	fma.rn.f32 	%f1739, %f1410, %f1728, %f1723;
	fma.rn.f32 	%f1740, %f1413, %f1726, %f1724;
	fma.rn.f32 	%f1741, %f1413, %f1728, %f1725;
	ld.shared.f32 	%f1742, [%r125+2824];
	fma.rn.f32 	%f1743, %f1416, %f1742, %f1727;
	ld.shared.f32 	%f1744, [%r125+2828];
	fma.rn.f32 	%f1745, %f1416, %f1744, %f1729;
	fma.rn.f32 	%f1746, %f1421, %f1742, %f1730;
	fma.rn.f32 	%f1747, %f1421, %f1744, %f1731;
	fma.rn.f32 	%f1748, %f1424, %f1742, %f1732;
	fma.rn.f32 	%f1749, %f1424, %f1744, %f1733;
	fma.rn.f32 	%f1750, %f1427, %f1742, %f1734;
	fma.rn.f32 	%f1751, %f1427, %f1744, %f1735;
	fma.rn.f32 	%f1752, %f1430, %f1742, %f1736;
	fma.rn.f32 	%f1753, %f1430, %f1744, %f1737;
	fma.rn.f32 	%f1754, %f1433, %f1742, %f1738;
	fma.rn.f32 	%f1755, %f1433, %f1744, %f1739;
	fma.rn.f32 	%f1756, %f1436, %f1742, %f1740;
	fma.rn.f32 	%f1757, %f1436, %f1744, %f1741;
	ld.shared.f32 	%f1758, [%r125+2952];
	fma.rn.f32 	%f1759, %f1439, %f1758, %f1743;
	ld.shared.f32 	%f1760, [%r125+2956];
	fma.rn.f32 	%f1761, %f1439, %f1760, %f1745;
	fma.rn.f32 	%f1762, %f1444, %f1758, %f1746;
	fma.rn.f32 	%f1763, %f1444, %f1760, %f1747;
	fma.rn.f32 	%f1764, %f1447, %f1758, %f1748;
	fma.rn.f32 	%f1765, %f1447, %f1760, %f1749;
	fma.rn.f32 	%f1766, %f1450, %f1758, %f1750;
	fma.rn.f32 	%f1767, %f1450, %f1760, %f1751;
	fma.rn.f32 	%f1768, %f1453, %f1758, %f1752;
	fma.rn.f32 	%f1769, %f1453, %f1760, %f1753;
	fma.rn.f32 	%f1770, %f1456, %f1758, %f1754;
	fma.rn.f32 	%f1771, %f1456, %f1760, %f1755;
	fma.rn.f32 	%f1772, %f1459, %f1758, %f1756;
	fma.rn.f32 	%f1773, %f1459, %f1760, %f1757;
	ld.shared.f32 	%f1774, [%r125+3080];
	fma.rn.f32 	%f1775, %f1462, %f1774, %f1759;
	ld.shared.f32 	%f1776, [%r125+3084];
	fma.rn.f32 	%f1777, %f1462, %f1776, %f1761;
	fma.rn.f32 	%f1778, %f1467, %f1774, %f1762;
	fma.rn.f32 	%f1779, %f1467, %f1776, %f1763;
	fma.rn.f32 	%f1780, %f1470, %f1774, %f1764;
	fma.rn.f32 	%f1781, %f1470, %f1776, %f1765;
	fma.rn.f32 	%f1782, %f1473, %f1774, %f1766;
	fma.rn.f32 	%f1783, %f1473, %f1776, %f1767;
	fma.rn.f32 	%f1784, %f1476, %f1774, %f1768;
	fma.rn.f32 	%f1785, %f1476, %f1776, %f1769;
	fma.rn.f32 	%f1786, %f1479, %f1774, %f1770;
	fma.rn.f32 	%f1787, %f1479, %f1776, %f1771;
	fma.rn.f32 	%f1788, %f1482, %f1774, %f1772;
	fma.rn.f32 	%f1789, %f1482, %f1776, %f1773;
	ld.shared.f32 	%f1790, [%r125+3208];
	fma.rn.f32 	%f1791, %f1485, %f1790, %f1775;
	ld.shared.f32 	%f1792, [%r125+3212];
	fma.rn.f32 	%f1793, %f1485, %f1792, %f1777;
	fma.rn.f32 	%f1794, %f1490, %f1790, %f1778;
	fma.rn.f32 	%f1795, %f1490, %f1792, %f1779;
	fma.rn.f32 	%f1796, %f1493, %f1790, %f1780;
	fma.rn.f32 	%f1797, %f1493, %f1792, %f1781;
	fma.rn.f32 	%f1798, %f1496, %f1790, %f1782;
	fma.rn.f32 	%f1799, %f1496, %f1792, %f1783;
	fma.rn.f32 	%f1800, %f1499, %f1790, %f1784;
	fma.rn.f32 	%f1801, %f1499, %f1792, %f1785;
	fma.rn.f32 	%f1802, %f1502, %f1790, %f1786;
	fma.rn.f32 	%f1803, %f1502, %f1792, %f1787;
	fma.rn.f32 	%f1804, %f1505, %f1790, %f1788;
	fma.rn.f32 	%f1805, %f1505, %f1792, %f1789;
	ld.shared.f32 	%f1806, [%r125+3336];
	fma.rn.f32 	%f1807, %f1508, %f1806, %f1791;
	ld.shared.f32 	%f1808, [%r125+3340];
	fma.rn.f32 	%f1809, %f1508, %f1808, %f1793;
	fma.rn.f32 	%f1810, %f1513, %f1806, %f1794;
	fma.rn.f32 	%f1811, %f1513, %f1808, %f1795;
	fma.rn.f32 	%f1812, %f1516, %f1806, %f1796;
	fma.rn.f32 	%f1813, %f1516, %f1808, %f1797;
	fma.rn.f32 	%f1814, %f1519, %f1806, %f1798;
	fma.rn.f32 	%f1815, %f1519, %f1808, %f1799;
	fma.rn.f32 	%f1816, %f1522, %f1806, %f1800;
	fma.rn.f32 	%f1817, %f1522, %f1808, %f1801;
	fma.rn.f32 	%f1818, %f1525, %f1806, %f1802;
	fma.rn.f32 	%f1819, %f1525, %f1808, %f1803;
	fma.rn.f32 	%f1820, %f1528, %f1806, %f1804;
	fma.rn.f32 	%f1821, %f1528, %f1808, %f1805;
	ld.shared.f32 	%f1822, [%r125+3464];
	fma.rn.f32 	%f1823, %f1531, %f1822, %f1807;
	ld.shared.f32 	%f1824, [%r125+3468];
	fma.rn.f32 	%f1825, %f1531, %f1824, %f1809;
	fma.rn.f32 	%f1826, %f1536, %f1822, %f1810;
	fma.rn.f32 	%f1827, %f1536, %f1824, %f1811;
	fma.rn.f32 	%f1828, %f1539, %f1822, %f1812;
	fma.rn.f32 	%f1829, %f1539, %f1824, %f1813;
	fma.rn.f32 	%f1830, %f1542, %f1822, %f1814;
	fma.rn.f32 	%f1831, %f1542, %f1824, %f1815;
	fma.rn.f32 	%f1832, %f1545, %f1822, %f1816;
	fma.rn.f32 	%f1833, %f1545, %f1824, %f1817;
	fma.rn.f32 	%f1834, %f1548, %f1822, %f1818;
	fma.rn.f32 	%f1835, %f1548, %f1824, %f1819;
	fma.rn.f32 	%f1836, %f1551, %f1822, %f1820;
	fma.rn.f32 	%f1837, %f1551, %f1824, %f1821;
	ld.shared.f32 	%f1838, [%r125+3592];
	fma.rn.f32 	%f1839, %f1554, %f1838, %f1823;
	ld.shared.f32 	%f1840, [%r125+3596];
	fma.rn.f32 	%f1841, %f1554, %f1840, %f1825;
	fma.rn.f32 	%f1842, %f1559, %f1838, %f1826;
	fma.rn.f32 	%f1843, %f1559, %f1840, %f1827;
	fma.rn.f32 	%f1844, %f1562, %f1838, %f1828;
	fma.rn.f32 	%f1845, %f1562, %f1840, %f1829;
	fma.rn.f32 	%f1846, %f1565, %f1838, %f1830;
	fma.rn.f32 	%f1847, %f1565, %f1840, %f1831;
	fma.rn.f32 	%f1848, %f1568, %f1838, %f1832;
	fma.rn.f32 	%f1849, %f1568, %f1840, %f1833;
	fma.rn.f32 	%f1850, %f1571, %f1838, %f1834;
	fma.rn.f32 	%f1851, %f1571, %f1840, %f1835;
	fma.rn.f32 	%f1852, %f1574, %f1838, %f1836;
	fma.rn.f32 	%f1853, %f1574, %f1840, %f1837;
	ld.shared.f32 	%f1854, [%r125+3720];
	fma.rn.f32 	%f1855, %f1577, %f1854, %f1839;
	ld.shared.f32 	%f1856, [%r125+3724];
	fma.rn.f32 	%f1857, %f1577, %f1856, %f1841;
	fma.rn.f32 	%f1858, %f1582, %f1854, %f1842;
	fma.rn.f32 	%f1859, %f1582, %f1856, %f1843;
	fma.rn.f32 	%f1860, %f1585, %f1854, %f1844;
	fma.rn.f32 	%f1861, %f1585, %f1856, %f1845;
	fma.rn.f32 	%f1862, %f1588, %f1854, %f1846;
	fma.rn.f32 	%f1863, %f1588, %f1856, %f1847;
	fma.rn.f32 	%f1864, %f1591, %f1854, %f1848;
	fma.rn.f32 	%f1865, %f1591, %f1856, %f1849;
	fma.rn.f32 	%f1866, %f1594, %f1854, %f1850;
	fma.rn.f32 	%f1867, %f1594, %f1856, %f1851;
	fma.rn.f32 	%f1868, %f1597, %f1854, %f1852;
	fma.rn.f32 	%f1869, %f1597, %f1856, %f1853;
	ld.shared.f32 	%f1870, [%r125+3848];
	fma.rn.f32 	%f1871, %f1600, %f1870, %f1855;
	ld.shared.f32 	%f1872, [%r125+3852];
	fma.rn.f32 	%f1873, %f1600, %f1872, %f1857;
	fma.rn.f32 	%f1874, %f1605, %f1870, %f1858;
	fma.rn.f32 	%f1875, %f1605, %f1872, %f1859;
	fma.rn.f32 	%f1876, %f1608, %f1870, %f1860;
	fma.rn.f32 	%f1877, %f1608, %f1872, %f1861;
	fma.rn.f32 	%f1878, %f1611, %f1870, %f1862;
	fma.rn.f32 	%f1879, %f1611, %f1872, %f1863;
	fma.rn.f32 	%f1880, %f1614, %f1870, %f1864;
	fma.rn.f32 	%f1881, %f1614, %f1872, %f1865;
	fma.rn.f32 	%f1882, %f1617, %f1870, %f1866;
	fma.rn.f32 	%f1883, %f1617, %f1872, %f1867;
	fma.rn.f32 	%f1884, %f1620, %f1870, %f1868;
	fma.rn.f32 	%f1885, %f1620, %f1872, %f1869;
	ld.shared.f32 	%f1886, [%r125+3976];
	fma.rn.f32 	%f1887, %f1623, %f1886, %f1871;
	ld.shared.f32 	%f1888, [%r125+3980];
	fma.rn.f32 	%f1889, %f1623, %f1888, %f1873;
	fma.rn.f32 	%f1890, %f1628, %f1886, %f1874;
	fma.rn.f32 	%f1891, %f1628, %f1888, %f1875;
	fma.rn.f32 	%f1892, %f1631, %f1886, %f1876;
	fma.rn.f32 	%f1893, %f1631, %f1888, %f1877;
	fma.rn.f32 	%f1894, %f1634, %f1886, %f1878;
	fma.rn.f32 	%f1895, %f1634, %f1888, %f1879;
	fma.rn.f32 	%f1896, %f1637, %f1886, %f1880;
	fma.rn.f32 	%f1897, %f1637, %f1888, %f1881;
	fma.rn.f32 	%f1898, %f1640, %f1886, %f1882;
	fma.rn.f32 	%f1899, %f1640, %f1888, %f1883;
	fma.rn.f32 	%f1900, %f1643, %f1886, %f1884;
	fma.rn.f32 	%f1901, %f1643, %f1888, %f1885;
	mul.lo.s32 	%r126, %r1, 100352;
	shl.b32 	%r127, %r2, 7;
	and.b32  	%r128, %r127, 14336;
	or.b32  	%r129, %r3, %r126;
	add.s32 	%r130, %r129, %r128;
	mul.wide.u32 	%rd95, %r130, 4;
	add.s64 	%rd96, %rd94, %rd95;
	st.global.f32 	[%rd96], %f1625;
	st.global.f32 	[%rd96+4], %f1627;
	st.global.f32 	[%rd96+8], %f1887;
	st.global.f32 	[%rd96+12], %f1889;
	st.global.f32 	[%rd96+57344], %f1629;
	st.global.f32 	[%rd96+57348], %f1630;
	st.global.f32 	[%rd96+57352], %f1890;
	st.global.f32 	[%rd96+57356], %f1891;
	st.global.f32 	[%rd96+114688], %f1632;
	st.global.f32 	[%rd96+114692], %f1633;
	st.global.f32 	[%rd96+114696], %f1892;
	st.global.f32 	[%rd96+114700], %f1893;
	st.global.f32 	[%rd96+172032], %f1635;
	st.global.f32 	[%rd96+172036], %f1636;
	st.global.f32 	[%rd96+172040], %f1894;
	st.global.f32 	[%rd96+172044], %f1895;
	st.global.f32 	[%rd96+229376], %f1638;
	st.global.f32 	[%rd96+229380], %f1639;
	st.global.f32 	[%rd96+229384], %f1896;
	st.global.f32 	[%rd96+229388], %f1897;
	st.global.f32 	[%rd96+286720], %f1641;
	st.global.f32 	[%rd96+286724], %f1642;
	st.global.f32 	[%rd96+286728], %f1898;
	st.global.f32 	[%rd96+286732], %f1899;
	st.global.f32 	[%rd96+344064], %f1644;
	st.global.f32 	[%rd96+344068], %f1645;
	st.global.f32 	[%rd96+344072], %f1900;
	st.global.f32 	[%rd96+344076], %f1901;
	ret;

}


// ===== COMPILED SASS (sm_100) =====

	.target	sm_100

	.elftype	@"ET_EXEC"


//--------------------- .note.nv.tkinfo           --------------------------
	.section	.note.nv.tkinfo,"",@"SHT_NOTE"
	.sectionflags	@"SHF_NOTE_NV_TKINFO"
	.tkinfo
        /*0018*/ 	.word	0x00000002
        /*0030*/ 	.string	""
        /*0030*/ 	.string	"ptxas"
        /*0030*/ 	.string	"Cuda compilation tools, release 13.0, V13.0.88"
        /*0030*/ 	.string	"Build cuda_13.0.r13.0/compiler.36424714_0"
        /*0030*/ 	.string	"-arch sm_100 -m 64 "



//--------------------- .note.nv.cuinfo           --------------------------
	.section	.note.nv.cuinfo,"",@"SHT_NOTE"
	.sectionflags	@"SHF_NOTE_NV_CUINFO"
        /*0018*/ 	.short	0x0002
        /*001a*/ 	.short	0x0064
        /*001c*/ 	.short	0x0082
	.zero		2


//--------------------- .nv.info                  --------------------------
	.section	.nv.info,"",@"SHT_CUDA_INFO"
	.align	4


	//----- nvinfo : EIATTR_REGCOUNT
	.align		4
        /*0000*/ 	.byte	0x04, 0x2f
        /*0002*/ 	.short	(.L_1 - .L_0)
	.align		4
.L_0:
        /*0004*/ 	.word	index@(main_kernel0)
        /*0008*/ 	.word	0x00000060


	//----- nvinfo : EIATTR_FRAME_SIZE
	.align		4
.L_1:
        /*000c*/ 	.byte	0x04, 0x11
        /*000e*/ 	.short	(.L_3 - .L_2)
	.align		4
.L_2:
        /*0010*/ 	.word	index@(main_kernel0)
        /*0014*/ 	.word	0x00000000


	//----- nvinfo : EIATTR_MIN_STACK_SIZE
	.align		4
.L_3:
        /*0018*/ 	.byte	0x04, 0x12
        /*001a*/ 	.short	(.L_5 - .L_4)
	.align		4
.L_4:
        /*001c*/ 	.word	index@(main_kernel0)
        /*0020*/ 	.word	0x00000000
.L_5:


//--------------------- .nv.compat                --------------------------
	.section	.nv.compat,"",@"SHT_CUDA_COMPAT_INFO"
	.align	4
        /*0000*/ 	.byte	0x02, 0x09, 0x00, 0x00, 0x02, 0x02, 0x01, 0x00, 0x02, 0x05, 0x05, 0x00, 0x03, 0x07, 0x01, 0x01
        /*0010*/ 	.byte	0x02, 0x03, 0x00, 0x00, 0x02, 0x06, 0x01, 0x00, 0x04, 0x0b, 0x08, 0x00, 0x09, 0x00, 0x00, 0x00
        /*0020*/ 	.byte	0x00, 0x00, 0x00, 0x00


//--------------------- .nv.info.main_kernel0     --------------------------
	.section	.nv.info.main_kernel0,"",@"SHT_CUDA_INFO"
	.sectionflags	@""
	.align	4


	//----- nvinfo : EIATTR_CUDA_API_VERSION
	.align		4
        /*0000*/ 	.byte	0x04, 0x37
        /*0002*/ 	.short	(.L_7 - .L_6)
.L_6:
        /*0004*/ 	.word	0x00000082


	//----- nvinfo : EIATTR_KPARAM_INFO
	.align		4
.L_7:
        /*0008*/ 	.byte	0x04, 0x17
        /*000a*/ 	.short	(.L_9 - .L_8)
.L_8:
        /*000c*/ 	.word	0x00000000
        /*0010*/ 	.short	0x0002
        /*0012*/ 	.short	0x0010
        /*0014*/ 	.byte	0x00, 0xf5, 0x21, 0x00


	//----- nvinfo : EIATTR_KPARAM_INFO
	.align		4
.L_9:
        /*0018*/ 	.byte	0x04, 0x17
        /*001a*/ 	.short	(.L_11 - .L_10)
.L_10:
        /*001c*/ 	.word	0x00000000
        /*0020*/ 	.short	0x0001
        /*0022*/ 	.short	0x0008
        /*0024*/ 	.byte	0x00, 0xf5, 0x21, 0x00


	//----- nvinfo : EIATTR_KPARAM_INFO
	.align		4
.L_11:
        /*0028*/ 	.byte	0x04, 0x17
        /*002a*/ 	.short	(.L_13 - .L_12)
.L_12:
        /*002c*/ 	.word	0x00000000
        /*0030*/ 	.short	0x0000
        /*0032*/ 	.short	0x0000
        /*0034*/ 	.byte	0x00, 0xf5, 0x21, 0x00


	//----- nvinfo : EIATTR_SPARSE_MMA_MASK
	.align		4
.L_13:
        /*0038*/ 	.byte	0x03, 0x50
        /*003a*/ 	.short	0x0000


	//----- nvinfo : EIATTR_MAXREG_COUNT
	.align		4
        /*003c*/ 	.byte	0x03, 0x1b
        /*003e*/ 	.short	0x00ff


	//----- nvinfo : EIATTR_NUM_BARRIERS
	.align		4
        /*0040*/ 	.byte	0x02, 0x4c
        /*0042*/ 	.byte	0x01
	.zero		1


	//----- nvinfo : EIATTR_MERCURY_ISA_VERSION
	.align		4
        /*0044*/ 	.byte	0x03, 0x5f
        /*0046*/ 	.short	0x0101


	//----- nvinfo : EIATTR_VRC_CTA_INIT_COUNT
	.align		4
        /*0048*/ 	.byte	0x02, 0x4a
	.zero		1
	.zero		1


	//----- nvinfo : EIATTR_EXIT_INSTR_OFFSETS
	.align		4
        /*004c*/ 	.byte	0x04, 0x1c
        /*004e*/ 	.short	(.L_15 - .L_14)


	//   ....[0]....
.L_14:
        /*0050*/ 	.word	0x00006fd0


	//----- nvinfo : EIATTR_MAX_THREADS
	.align		4
.L_15:
        /*0054*/ 	.byte	0x04, 0x05
        /*0056*/ 	.short	(.L_17 - .L_16)
.L_16:
        /*0058*/ 	.word	0x00000020
        /*005c*/ 	.word	0x00000001
        /*0060*/ 	.word	0x00000001


	//----- nvinfo : EIATTR_CBANK_PARAM_SIZE
	.align		4
.L_17:
        /*0064*/ 	.byte	0x03, 0x19
        /*0066*/ 	.short	0x0018


	//----- nvinfo : EIATTR_PARAM_CBANK
	.align		4
        /*0068*/ 	.byte	0x04, 0x0a
        /*006a*/ 	.short	(.L_19 - .L_18)
	.align		4
.L_18:
        /*006c*/ 	.word	index@(.nv.constant0.main_kernel0)
        /*0070*/ 	.short	0x0380
        /*0072*/ 	.short	0x0018


	//----- nvinfo : EIATTR_SW_WAR
	.align		4
.L_19:
        /*0074*/ 	.byte	0x04, 0x36
        /*0076*/ 	.short	(.L_21 - .L_20)
.L_20:
        /*0078*/ 	.word	0x00000008
.L_21:


//--------------------- .nv.callgraph             --------------------------
	.section	.nv.callgraph,"",@"SHT_CUDA_CALLGRAPH"
	.align	4
	.sectionentsize	8
	.align		4
        /*0000*/ 	.word	0x00000000
	.align		4
        /*0004*/ 	.word	0xffffffff
	.align		4
        /*0008*/ 	.word	0x00000000
	.align		4
        /*000c*/ 	.word	0xfffffffe
	.align		4
        /*0010*/ 	.word	0x00000000
	.align		4
        /*0014*/ 	.word	0xfffffffd
	.align		4
        /*0018*/ 	.word	0x00000000
	.align		4
        /*001c*/ 	.word	0xfffffffc


//--------------------- .text.main_kernel0        --------------------------
	.section	.text.main_kernel0,"ax",@progbits
	.align	128
        .global         main_kernel0
        .type           main_kernel0,@function
        .size           main_kernel0,(.L_x_2 - main_kernel0)
        .other          main_kernel0,@"STO_CUDA_ENTRY STV_DEFAULT"
main_kernel0:
.text.main_kernel0:
[----:B------:R-:W-:Y:S01]  /*0000*/  LDC R1, c[0x0][0x37c] ;  /* 0x0000df00ff017b82 */ /* 0x000fe20000000800 */
[----:B------:R-:W1:Y:S07]  /*0010*/  S2R R5, SR_CTAID.X ;  /* 0x0000000000057919 */ /* 0x000e6e0000002500 */
[----:B------:R-:W2:Y:S01]  /*0020*/  S2UR UR6, SR_CgaCtaId ;  /* 0x00000000000679c3 */ /* 0x000ea20000008800 */
[----:B------:R-:W-:Y:S01]  /*0030*/  UMOV UR4, 0x400 ;  /* 0x0000040000047882 */ /* 0x000fe20000000000 */
[----:B------:R-:W-:Y:S01]  /*0040*/  HFMA2 R93, -RZ, RZ, 0, 0 ;  /* 0x00000000ff5d7431 */ /* 0x000fe200000001ff */
[----:B------:R-:W3:Y:S01]  /*0050*/  S2R R13, SR_TID.X ;  /* 0x00000000000d7919 */ /* 0x000ee20000002100 */
[----:B------:R-:W-:Y:S01]  /*0060*/  HFMA2 R91, -RZ, RZ, 0, 0 ;  /* 0x00000000ff5b7431 */ /* 0x000fe200000001ff */
[----:B------:R-:W-:Y:S01]  /*0070*/  CS2R R72, SRZ ;  /* 0x0000000000487805 */ /* 0x000fe2000001ff00 */
[----:B------:R-:W-:Y:S01]  /*0080*/  HFMA2 R85, -RZ, RZ, 0, 0 ;  /* 0x00000000ff557431 */ /* 0x000fe200000001ff */
[----:B------:R-:W-:Y:S01]  /*0090*/  CS2R R74, SRZ ;  /* 0x00000000004a7805 */ /* 0x000fe2000001ff00 */
[----:B------:R-:W4:Y:S01]  /*00a0*/  S2UR UR7, SR_SWINHI ;  /* 0x00000000000779c3 */ /* 0x000f220000002f00 */
[----:B------:R-:W-:Y:S01]  /*00b0*/  HFMA2 R77, -RZ, RZ, 0, 0 ;  /* 0x00000000ff4d7431 */ /* 0x000fe200000001ff */
[----:B------:R-:W-:-:S02]  /*00c0*/  MOV R79, RZ ;  /* 0x000000ff004f7202 */ /* 0x000fc40000000f00 */
[----:B------:R-:W-:-:S04]  /*00d0*/  MOV R89, RZ ;  /* 0x000000ff00597202 */ /* 0x000fc80000000f00 */
[----:B------:R-:W5:Y:S01]  /*00e0*/  LDC.64 R80, c[0x0][0x380] ;  /* 0x0000e000ff507b82 */ /* 0x000f620000000a00 */
[----:B--2---:R-:W-:-:S07]  /*00f0*/  ULEA UR8, UR6, UR4, 0x18 ;  /* 0x0000000406087291 */ /* 0x004fce000f8ec0ff */
[----:B------:R-:W2:Y:S01]  /*0100*/  LDC.64 R20, c[0x0][0x388] ;  /* 0x0000e200ff147b82 */ /* 0x000ea20000000a00 */
[----:B------:R-:W-:-:S04]  /*0110*/  UIADD3 UR4, UPT, UPT, UR4, 0x1500, URZ ;  /* 0x0000150004047890 */ /* 0x000fc8000fffe0ff */
[----:B------:R-:W-:Y:S01]  /*0120*/  ULEA UR6, UR6, UR4, 0x18 ;  /* 0x0000000406067291 */ /* 0x000fe2000f8ec0ff */
[C---:B-1----:R-:W-:Y:S01]  /*0130*/  IMAD.HI.U32 R10, R5.reuse, -0x6db6db6d, RZ ;  /* 0x92492493050a7827 */ /* 0x042fe200078e00ff */
[----:B------:R-:W-:Y:S01]  /*0140*/  SHF.L.U32 R3, R5, 0x5, RZ ;  /* 0x0000000505037819 */ /* 0x000fe200000006ff */
[----:B------:R-:W-:Y:S01]  /*0150*/  UMOV UR10, UR8 ;  /* 0x00000008000a7c82 */ /* 0x000fe20008000000 */
[----:B----4-:R-:W-:Y:S01]  /*0160*/  UMOV UR11, UR7 ;  /* 0x00000007000b7c82 */ /* 0x010fe20008000000 */
[----:B---3--:R-:W-:Y:S02]  /*0170*/  SHF.L.U32 R0, R13, 0x6, RZ ;  /* 0x000000060d007819 */ /* 0x008fe400000006ff */
[----:B------:R-:W-:Y:S01]  /*0180*/  SHF.R.U32.HI R10, RZ, 0x6, R10 ;  /* 0x00000006ff0a7819 */ /* 0x000fe2000001160a */
[----:B------:R-:W-:Y:S01]  /*0190*/  UMOV UR4, UR6 ;  /* 0x0000000600047c82 */ /* 0x000fe20008000000 */
[----:B------:R-:W-:Y:S01]  /*01a0*/  UMOV UR5, UR7 ;  /* 0x0000000700057c82 */ /* 0x000fe20008000000 */
[----:B------:R-:W-:-:S02]  /*01b0*/  LOP3.LUT R2, R0, 0x600, RZ, 0xc0, !PT ;  /* 0x0000060000027812 */ /* 0x000fc400078ec0ff */
[C---:B------:R-:W-:Y:S01]  /*01c0*/  SHF.L.U32 R11, R13.reuse, 0x1, RZ ;  /* 0x000000010d0b7819 */ /* 0x040fe200000006ff */
[----:B------:R-:W-:Y:S01]  /*01d0*/  IMAD R0, R10, -0x70, R5 ;  /* 0xffffff900a007824 */ /* 0x000fe200078e0205 */
[----:B------:R-:W-:Y:S02]  /*01e0*/  LOP3.LUT R8, R2, 0x1e0, R3, 0xf8, !PT ;  /* 0x000001e002087812 */ /* 0x000fe400078ef803 */
[----:B------:R-:W-:Y:S02]  /*01f0*/  MOV R86, UR10 ;  /* 0x0000000a00567c02 */ /* 0x000fe40008000f00 */
[----:B------:R-:W-:Y:S02]  /*0200*/  MOV R87, UR11 ;  /* 0x0000000b00577c02 */ /* 0x000fe40008000f00 */
[----:B------:R-:W-:Y:S02]  /*0210*/  SHF.L.U32 R2, R0, 0x5, RZ ;  /* 0x0000000500027819 */ /* 0x000fe400000006ff */
[----:B------:R-:W-:Y:S01]  /*0220*/  SHF.L.U32 R4, R13, 0x4, RZ ;  /* 0x000000040d047819 */ /* 0x000fe200000006ff */
[----:B------:R-:W-:Y:S01]  /*0230*/  IMAD.WIDE.U32 R86, R11, 0x4, R86 ;  /* 0x000000040b567825 */ /* 0x000fe200078e0056 */
[----:B------:R-:W-:-:S02]  /*0240*/  LOP3.LUT R3, R2, 0xe00, RZ, 0xc0, !PT ;  /* 0x00000e0002037812 */ /* 0x000fc400078ec0ff */
[----:B------:R-:W-:Y:S02]  /*0250*/  SHF.L.U32 R13, R13, 0x2, RZ ;  /* 0x000000020d0d7819 */ /* 0x000fe400000006ff */
[----:B------:R-:W-:Y:S01]  /*0260*/  LOP3.LUT R6, R4, 0x180, RZ, 0xc0, !PT ;  /* 0x0000018004067812 */ /* 0x000fe200078ec0ff */
[----:B------:R-:W-:Y:S01]  /*0270*/  IMAD R9, R10, 0x6200, R3 ;  /* 0x000062000a097824 */ /* 0x000fe200078e0203 */
[----:B------:R-:W-:Y:S02]  /*0280*/  LOP3.LUT R7, R11, 0xe, RZ, 0xc0, !PT ;  /* 0x0000000e0b077812 */ /* 0x000fe400078ec0ff */
[----:B------:R-:W-:Y:S02]  /*0290*/  IADD3 R2, P0, PT, R86, 0x100, RZ ;  /* 0x0000010056027810 */ /* 0x000fe40007f1e0ff */
[----:B------:R-:W-:Y:S02]  /*02a0*/  LOP3.LUT R5, R8, 0x1c, R13, 0xf8, !PT ;  /* 0x0000001c08057812 */ /* 0x000fe400078ef80d */
[----:B------:R-:W-:-:S02]  /*02b0*/  IADD3 R8, P1, PT, R86, 0x200, RZ ;  /* 0x0000020056087810 */ /* 0x000fc40007f3e0ff */
[----:B------:R-:W-:Y:S01]  /*02c0*/  MOV R82, UR4 ;  /* 0x0000000400527c02 */ /* 0x000fe20008000f00 */
[----:B--2---:R-:W-:Y:S01]  /*02d0*/  IMAD.WIDE.U32 R20, R5, 0x4, R20 ;  /* 0x0000000405147825 */ /* 0x004fe200078e0014 */
[----:B------:R-:W-:Y:S01]  /*02e0*/  MOV R83, UR5 ;  /* 0x0000000500537c02 */ /* 0x000fe20008000f00 */
[----:B------:R-:W1:Y:S01]  /*02f0*/  LDCU.64 UR4, c[0x0][0x358] ;  /* 0x00006b00ff0477ac */ /* 0x000e620008000a00 */
[----:B------:R-:W-:Y:S02]  /*0300*/  IADD3.X R3, PT, PT, RZ, R87, RZ, P0, !PT ;  /* 0x00000057ff037210 */ /* 0x000fe400007fe4ff */
[----:B------:R-:W-:Y:S01]  /*0310*/  IADD3 R6, PT, PT, R7, R9, R6 ;  /* 0x0000000907067210 */ /* 0x000fe20007ffe006 */
[----:B------:R-:W-:Y:S01]  /*0320*/  IMAD.WIDE.U32 R82, R13, 0x4, R82 ;  /* 0x000000040d527825 */ /* 0x000fe200078e0052 */
[----:B------:R-:W-:Y:S02]  /*0330*/  IADD3 R12, P0, PT, R86, 0x300, RZ ;  /* 0x00000300560c7810 */ /* 0x000fe40007f1e0ff */
[----:B------:R-:W-:-:S02]  /*0340*/  IADD3.X R9, PT, PT, RZ, R87, RZ, P1, !PT ;  /* 0x00000057ff097210 */ /* 0x000fc40000ffe4ff */
[----:B------:R-:W-:Y:S02]  /*0350*/  MOV R29, R2 ;  /* 0x00000002001d7202 */ /* 0x000fe40000000f00 */
[C---:B------:R-:W-:Y:S02]  /*0360*/  IADD3 R2, P1, PT, R86.reuse, 0x400, RZ ;  /* 0x0000040056027810 */ /* 0x040fe40007f3e0ff */
[----:B------:R-:W-:Y:S02]  /*0370*/  IADD3.X R13, PT, PT, RZ, R87, RZ, P0, !PT ;  /* 0x00000057ff0d7210 */ /* 0x000fe400007fe4ff */
[----:B------:R-:W-:Y:S02]  /*0380*/  MOV R31, R8 ;  /* 0x00000008001f7202 */ /* 0x000fe40000000f00 */
        /* <DEDUP_REMOVED lines=21> */
[----:B------:R-:W-:Y:S02]  /*04e0*/  IADD3 R12, P1, PT, R86, 0xc00, RZ ;  /* 0x00000c00560c7810 */ /* 0x000fe40007f3e0ff */
[----:B------:R-:W-:Y:S02]  /*04f0*/  IADD3.X R9, PT, PT, RZ, R87, RZ, P0, !PT ;  /* 0x00000057ff097210 */ /* 0x000fe400007fe4ff */
[----:B------:R-:W-:Y:S02]  /*0500*/  MOV R57, R2 ;  /* 0x0000000200397202 */ /* 0x000fe40000000f00 */
[----:B------:R-:W-:Y:S02]  /*0510*/  IADD3.X R13, PT, PT, RZ, R87, RZ, P1, !PT ;  /* 0x00000057ff0d7210 */ /* 0x000fe40000ffe4ff */
[----:B------:R-:W-:-:S02]  /*0520*/  MOV R59, R8 ;  /* 0x00000008003b7202 */ /* 0x000fc40000000f00 */
[C---:B------:R-:W-:Y:S02]  /*0530*/  IADD3 R2, P0, PT, R82.reuse, 0x200, RZ ;  /* 0x0000020052027810 */ /* 0x040fe40007f1e0ff */
[C---:B------:R-:W-:Y:S02]  /*0540*/  IADD3 R8, P1, PT, R82.reuse, 0x400, RZ ;  /* 0x0000040052087810 */ /* 0x040fe40007f3e0ff */
[----:B------:R-:W-:Y:S02]  /*0550*/  MOV R61, R12 ;  /* 0x0000000c003d7202 */ /* 0x000fe40000000f00 */
[-C--:B------:R-:W-:Y:S02]  /*0560*/  IADD3.X R3, PT, PT, RZ, R83.reuse, RZ, P0, !PT ;  /* 0x00000053ff037210 */ /* 0x080fe400007fe4ff */
[----:B------:R-:W-:Y:S02]  /*0570*/  IADD3 R12, P0, PT, R82, 0x600, RZ ;  /* 0x00000600520c7810 */ /* 0x000fe40007f1e0ff */
[----:B------:R-:W-:-:S02]  /*0580*/  IADD3.X R9, PT, PT, RZ, R83, RZ, P1, !PT ;  /* 0x00000053ff097210 */ /* 0x000fc40000ffe4ff */
[----:B------:R-:W-:Y:S02]  /*0590*/  MOV R47, R2 ;  /* 0x00000002002f7202 */ /* 0x000fe40000000f00 */
[----:B------:R-:W-:Y:S02]  /*05a0*/  IADD3.X R13, PT, PT, RZ, R83, RZ, P0, !PT ;  /* 0x00000053ff0d7210 */ /* 0x000fe400007fe4ff */
[----:B------:R-:W-:Y:S02]  /*05b0*/  MOV R49, R8 ;  /* 0x0000000800317202 */ /* 0x000fe40000000f00 */
[C---:B------:R-:W-:Y:S02]  /*05c0*/  IADD3 R2, P1, PT, R82.reuse, 0x800, RZ ;  /* 0x0000080052027810 */ /* 0x040fe40007f3e0ff */
[----:B------:R-:W-:Y:S02]  /*05d0*/  IADD3 R8, P0, PT, R82, 0xa00, RZ ;  /* 0x00000a0052087810 */ /* 0x000fe40007f1e0ff */
[----:B------:R-:W-:-:S02]  /*05e0*/  IADD3.X R3, PT, PT, RZ, R83, RZ, P1, !PT ;  /* 0x00000053ff037210 */ /* 0x000fc40000ffe4ff */
[----:B------:R-:W-:Y:S02]  /*05f0*/  MOV R51, R12 ;  /* 0x0000000c00337202 */ /* 0x000fe40000000f00 */
[----:B------:R-:W-:Y:S02]  /*0600*/  IADD3.X R9, PT, PT, RZ, R83, RZ, P0, !PT ;  /* 0x00000053ff097210 */ /* 0x000fe400007fe4ff */
[----:B------:R-:W-:Y:S02]  /*0610*/  IADD3 R12, P1, PT, R82, 0xc00, RZ ;  /* 0x00000c00520c7810 */ /* 0x000fe40007f3e0ff */
[----:B------:R-:W-:Y:S02]  /*0620*/  MOV R65, R2 ;  /* 0x0000000200417202 */ /* 0x000fe40000000f00 */
[----:B------:R-:W-:Y:S01]  /*0630*/  MOV R67, R8 ;  /* 0x0000000800437202 */ /* 0x000fe20000000f00 */
[----:B-----5:R-:W-:Y:S01]  /*0640*/  IMAD.WIDE.U32 R8, R6, 0x4, R80 ;  /* 0x0000000406087825 */ /* 0x020fe200078e0050 */
[----:B------:R-:W-:-:S02]  /*0650*/  IADD3 R2, P0, PT, R82, 0xe00, RZ ;  /* 0x00000e0052027810 */ /* 0x000fc40007f1e0ff */
[-C--:B------:R-:W-:Y:S02]  /*0660*/  IADD3.X R13, PT, PT, RZ, R83.reuse, RZ, P1, !PT ;  /* 0x00000053ff0d7210 */ /* 0x080fe40000ffe4ff */
[----:B------:R-:W-:Y:S02]  /*0670*/  IADD3 R14, P2, PT, R86, 0xd00, RZ ;  /* 0x00000d00560e7810 */ /* 0x000fe40007f5e0ff */
[----:B------:R-:W-:Y:S02]  /*0680*/  IADD3.X R3, PT, PT, RZ, R83, RZ, P0, !PT ;  /* 0x00000053ff037210 */ /* 0x000fe400007fe4ff */
[----:B------:R-:W-:Y:S02]  /*0690*/  MOV R69, R12 ;  /* 0x0000000c00457202 */ /* 0x000fe40000000f00 */
[----:B------:R-:W-:Y:S02]  /*06a0*/  IADD3.X R15, PT, PT, RZ, R87, RZ, P2, !PT ;  /* 0x00000057ff0f7210 */ /* 0x000fe400017fe4ff */
[----:B------:R-:W-:-:S02]  /*06b0*/  IADD3 R12, P0, PT, R8, 0x4000, RZ ;  /* 0x00004000080c7810 */ /* 0x000fc40007f1e0ff */
[----:B------:R-:W-:Y:S02]  /*06c0*/  MOV R63, R14 ;  /* 0x0000000e003f7202 */ /* 0x000fe40000000f00 */
[-C--:B------:R-:W-:Y:S02]  /*06d0*/  IADD3.X R13, PT, PT, RZ, R9.reuse, RZ, P0, !PT ;  /* 0x00000009ff0d7210 */ /* 0x080fe400007fe4ff */
[C---:B------:R-:W-:Y:S02]  /*06e0*/  IADD3 R14, P1, PT, R8.reuse, 0x7000, RZ ;  /* 0x00007000080e7810 */ /* 0x040fe40007f3e0ff */
[----:B------:R-:W-:Y:S02]  /*06f0*/  IADD3 R16, P0, PT, R8, 0xb000, RZ ;  /* 0x0000b00008107810 */ /* 0x000fe40007f1e0ff */
[-C--:B------:R-:W-:Y:S02]  /*0700*/  IADD3.X R15, PT, PT, RZ, R9.reuse, RZ, P1, !PT ;  /* 0x00000009ff0f7210 */ /* 0x080fe40000ffe4ff */
[----:B------:R-:W-:-:S02]  /*0710*/  IADD3.X R17, PT, PT, RZ, R9, RZ, P0, !PT ;  /* 0x00000009ff117210 */ /* 0x000fc400007fe4ff */
[----:B------:R-:W-:Y:S02]  /*0720*/  MOV R27, R86 ;  /* 0x00000056001b7202 */ /* 0x000fe40000000f00 */
[C---:B------:R-:W-:Y:S02]  /*0730*/  IADD3 R18, P1, PT, R8.reuse, 0xe000, RZ ;  /* 0x0000e00008127810 */ /* 0x040fe40007f3e0ff */
[C---:B------:R-:W-:Y:S01]  /*0740*/  IADD3 R22, P0, PT, R8.reuse, 0x12000, RZ ;  /* 0x0001200008167810 */ /* 0x040fe20007f1e0ff */
[----:B------:R-:W-:Y:S01]  /*0750*/  @!PT LDS RZ, [RZ] ;  /* 0x00000000fffff984 */ /* 0x000fe20000000800 */
[----:B------:R-:W-:Y:S01]  /*0760*/  @!PT LDS RZ, [RZ] ;  /* 0x00000000fffff984 */ /* 0x000fe20000000800 */
[----:B------:R-:W-:Y:S01]  /*0770*/  @!PT LDS RZ, [RZ] ;  /* 0x00000000fffff984 */ /* 0x000fe20000000800 */
[----:B-1----:R1:W-:Y:S01]  /*0780*/  LDGSTS.E.64 [R27], desc[UR4][R8.64] ;  /* 0x00000000081b7fae */ /* 0x0023e2000b9a1404 */
[----:B------:R-:W-:Y:S02]  /*0790*/  IADD3 R24, P2, PT, R8, 0x15000, RZ ;  /* 0x0001500008187810 */ /* 0x000fe40007f5e0ff */
[-C--:B------:R-:W-:Y:S01]  /*07a0*/  IADD3.X R19, PT, PT, RZ, R9.reuse, RZ, P1, !PT ;  /* 0x00000009ff137210 */ /* 0x080fe20000ffe4ff */
[----:B------:R2:W-:Y:S01]  /*07b0*/  LDGSTS.E.64 [R29], desc[UR4][R12.64+-0x800] ;  /* 0x000008000c1d7fae */ /* 0x0005e2000b9a1404 */
[----:B------:R-:W-:-:S02]  /*07c0*/  IADD3.X R23, PT, PT, RZ, R9, RZ, P0, !PT ;  /* 0x00000009ff177210 */ /* 0x000fc400007fe4ff */
[C---:B------:R-:W-:Y:S01]  /*07d0*/  IADD3 R26, P6, PT, R20.reuse, 0x2000, RZ ;  /* 0x00002000141a7810 */ /* 0x040fe20007fde0ff */
[----:B------:R3:W-:Y:S01]  /*07e0*/  LDGSTS.E.64 [R31], desc[UR4][R14.64] ;  /* 0x000000000e1f7fae */ /* 0x0007e2000b9a1404 */
[C---:B------:R-:W-:Y:S02]  /*07f0*/  IADD3 R28, P0, PT, R20.reuse, 0x4000, RZ ;  /* 0x00004000141c7810 */ /* 0x040fe40007f1e0ff */
[----:B------:R-:W-:Y:S01]  /*0800*/  IADD3.X R25, PT, PT, RZ, R9, RZ, P2, !PT ;  /* 0x00000009ff197210 */ /* 0x000fe200017fe4ff */
[----:B------:R4:W-:Y:S01]  /*0810*/  LDGSTS.E.64 [R33], desc[UR4][R16.64+-0x800] ;  /* 0x0000080010217fae */ /* 0x0009e2000b9a1404 */
[----:B------:R-:W-:Y:S02]  /*0820*/  IADD3 R30, P1, PT, R20, 0x6000, RZ ;  /* 0x00006000141e7810 */ /* 0x000fe40007f3e0ff */
[----:B------:R-:W-:Y:S01]  /*0830*/  MOV R45, R82 ;  /* 0x00000052002d7202 */ /* 0x000fe20000000f00 */
[----:B------:R5:W-:Y:S01]  /*0840*/  LDGSTS.E.64 [R39], desc[UR4][R18.64] ;  /* 0x0000000012277fae */ /* 0x000be2000b9a1404 */
[----:B-1----:R-:W-:-:S02]  /*0850*/  IADD3.X R27, PT, PT, RZ, R21, RZ, P6, !PT ;  /* 0x00000015ff1b7210 */ /* 0x002fc400037fe4ff */
[-C--:B--2---:R-:W-:Y:S01]  /*0860*/  IADD3.X R29, PT, PT, RZ, R21.reuse, RZ, P0, !PT ;  /* 0x00000015ff1d7210 */ /* 0x084fe200007fe4ff */
[----:B------:R-:W-:Y:S01]  /*0870*/  LDGSTS.E.64 [R41], desc[UR4][R22.64+-0x800] ;  /* 0x0000080016297fae */ /* 0x000fe2000b9a1404 */
[----:B---3--:R-:W-:Y:S02]  /*0880*/  IADD3.X R31, PT, PT, RZ, R21, RZ, P1, !PT ;  /* 0x00000015ff1f7210 */ /* 0x008fe40000ffe4ff */
[C---:B------:R-:W-:Y:S01]  /*0890*/  IADD3 R32, P2, PT, R20.reuse, 0x8000, RZ ;  /* 0x0000800014207810 */ /* 0x040fe20007f5e0ff */
[----:B------:R-:W-:Y:S01]  /*08a0*/  LDGSTS.E.64 [R43], desc[UR4][R24.64] ;  /* 0x00000000182b7fae */ /* 0x000fe2000b9a1404 */
[C---:B------:R-:W-:Y:S02]  /*08b0*/  IADD3 R34, P3, PT, R20.reuse, 0xa000, RZ ;  /* 0x0000a00014227810 */ /* 0x040fe40007f7e0ff */
[C---:B------:R-:W-:Y:S01]  /*08c0*/  IADD3 R36, P4, PT, R20.reuse, 0xc000, RZ ;  /* 0x0000c00014247810 */ /* 0x040fe20007f9e0ff */
[----:B------:R1:W-:Y:S01]  /*08d0*/  LDGSTS.E.BYPASS.128 [R45], desc[UR4][R20.64] ;  /* 0x00000000142d7fae */ /* 0x0003e2000b981804 */
[----:B------:R-:W-:-:S02]  /*08e0*/  IADD3 R38, P5, PT, R20, 0xe000, RZ ;  /* 0x0000e00014267810 */ /* 0x000fc40007fbe0ff */
[-C--:B----4-:R-:W-:Y:S01]  /*08f0*/  IADD3.X R33, PT, PT, RZ, R21.reuse, RZ, P2, !PT ;  /* 0x00000015ff217210 */ /* 0x090fe200017fe4ff */
[----:B------:R-:W-:Y:S01]  /*0900*/  LDGSTS.E.BYPASS.128 [R47], desc[UR4][R26.64] ;  /* 0x000000001a2f7fae */ /* 0x000fe2000b981804 */
[-C--:B------:R-:W-:Y:S02]  /*0910*/  IADD3.X R35, PT, PT, RZ, R21.reuse, RZ, P3, !PT ;  /* 0x00000015ff237210 */ /* 0x080fe40001ffe4ff */
[----:B------:R-:W-:Y:S01]  /*0920*/  IADD3.X R37, PT, PT, RZ, R21, RZ, P4, !PT ;  /* 0x00000015ff257210 */ /* 0x000fe200027fe4ff */
[----:B------:R-:W-:Y:S01]  /*0930*/  LDGSTS.E.BYPASS.128 [R49], desc[UR4][R28.64] ;  /* 0x000000001c317fae */ /* 0x000fe2000b981804 */
[----:B------:R-:W-:Y:S02]  /*0940*/  MOV R71, R2 ;  /* 0x0000000200477202 */ /* 0x000fe40000000f00 */
[----:B-----5:R-:W-:Y:S01]  /*0950*/  IADD3.X R39, PT, PT, RZ, R21, RZ, P5, !PT ;  /* 0x00000015ff277210 */ /* 0x020fe20002ffe4ff */
[----:B------:R-:W-:Y:S01]  /*0960*/  LDGSTS.E.BYPASS.128 [R51], desc[UR4][R30.64] ;  /* 0x000000001e337fae */ /* 0x000fe2000b981804 */
[----:B------:R-:W-:-:S02]  /*0970*/  IADD3 R2, P6, PT, R20, 0x10000, RZ ;  /* 0x0001000014027810 */ /* 0x000fc40007fde0ff */
[----:B-1----:R-:W-:Y:S01]  /*0980*/  CS2R R44, SRZ ;  /* 0x00000000002c7805 */ /* 0x002fe2000001ff00 */
[----:B------:R-:W0:Y:S01]  /*0990*/  LDGDEPBAR ;  /* 0x00000000000079af */ /* 0x000e220000000000 */
[----:B------:R-:W-:-:S03]  /*09a0*/  IADD3.X R3, PT, PT, RZ, R21, RZ, P6, !PT ;  /* 0x00000015ff037210 */ /* 0x000fc600037fe4ff */
[----:B------:R1:W-:Y:S04]  /*09b0*/  LDGSTS.E.64 [R7], desc[UR4][R8.64+0x40] ;  /* 0x0000004008077fae */ /* 0x0003e8000b9a1404 */
[----:B------:R2:W-:Y:S04]  /*09c0*/  LDGSTS.E.64 [R53], desc[UR4][R12.64+-0x7c0] ;  /* 0x000008400c357fae */ /* 0x0005e8000b9a1404 */
[----:B------:R3:W-:Y:S04]  /*09d0*/  LDGSTS.E.64 [R55], desc[UR4][R14.64+0x40] ;  /* 0x000000400e377fae */ /* 0x0007e8000b9a1404 */
[----:B------:R-:W-:Y:S01]  /*09e0*/  LDGSTS.E.64 [R57], desc[UR4][R16.64+-0x7c0] ;  /* 0x0000084010397fae */ /* 0x000fe2000b9a1404 */
[----:B-1----:R-:W-:-:S03]  /*09f0*/  MOV R8, RZ ;  /* 0x000000ff00087202 */ /* 0x002fc60000000f00 */
[----:B------:R-:W-:Y:S01]  /*0a00*/  LDGSTS.E.64 [R59], desc[UR4][R18.64+0x40] ;  /* 0x00000040123b7fae */ /* 0x000fe2000b9a1404 */
[----:B--2---:R-:W-:-:S03]  /*0a10*/  CS2R R12, SRZ ;  /* 0x00000000000c7805 */ /* 0x004fc6000001ff00 */
[----:B------:R1:W-:Y:S01]  /*0a20*/  LDGSTS.E.64 [R61], desc[UR4][R22.64+-0x7c0] ;  /* 0x00000840163d7fae */ /* 0x0003e2000b9a1404 */
[----:B---3--:R-:W-:-:S03]  /*0a30*/  CS2R R14, SRZ ;  /* 0x00000000000e7805 */ /* 0x008fc6000001ff00 */
[----:B------:R2:W-:Y:S04]  /*0a40*/  LDGSTS.E.64 [R63], desc[UR4][R24.64+0x40] ;  /* 0x00000040183f7fae */ /* 0x0005e8000b9a1404 */
[----:B------:R3:W-:Y:S04]  /*0a50*/  LDGSTS.E.BYPASS.128 [R65], desc[UR4][R32.64] ;  /* 0x0000000020417fae */ /* 0x0007e8000b981804 */
[----:B------:R4:W-:Y:S01]  /*0a60*/  LDGSTS.E.BYPASS.128 [R67], desc[UR4][R34.64] ;  /* 0x0000000022437fae */ /* 0x0009e2000b981804 */
[----:B-1----:R-:W-:-:S03]  /*0a70*/  CS2R R60, SRZ ;  /* 0x00000000003c7805 */ /* 0x002fc6000001ff00 */
[----:B------:R1:W-:Y:S01]  /*0a80*/  LDGSTS.E.BYPASS.128 [R69], desc[UR4][R36.64] ;  /* 0x0000000024457fae */ /* 0x0003e2000b981804 */
[----:B--2---:R-:W-:-:S03]  /*0a90*/  CS2R R62, SRZ ;  /* 0x00000000003e7805 */ /* 0x004fc6000001ff00 */
[----:B------:R2:W-:Y:S01]  /*0aa0*/  LDGSTS.E.BYPASS.128 [R71], desc[UR4][R38.64] ;  /* 0x0000000026477fae */ /* 0x0005e2000b981804 */
[----:B---3--:R-:W-:-:S03]  /*0ab0*/  CS2R R64, SRZ ;  /* 0x0000000000407805 */ /* 0x008fc6000001ff00 */
[----:B------:R-:W0:Y:S01]  /*0ac0*/  LDGDEPBAR ;  /* 0x00000000000079af */ /* 0x000e220000000000 */
[----:B----4-:R-:W-:Y:S02]  /*0ad0*/  CS2R R66, SRZ ;  /* 0x0000000000427805 */ /* 0x010fe4000001ff00 */
[----:B-1----:R-:W-:Y:S02]  /*0ae0*/  CS2R R68, SRZ ;  /* 0x0000000000447805 */ /* 0x002fe4000001ff00 */
[----:B--2---:R-:W-:-:S07]  /*0af0*/  CS2R R70, SRZ ;  /* 0x0000000000467805 */ /* 0x004fce000001ff00 */
.L_x_0:
[----:B------:R-:W-:Y:S01]  /*0b00*/  IADD3 R7, PT, PT, R8, 0x2, RZ ;  /* 0x0000000208077810 */ /* 0x000fe20007ffe0ff */
[----:B------:R-:W-:Y:S01]  /*0b10*/  BAR.SYNC.DEFER_BLOCKING 0x0 ;  /* 0x0000000000007b1d */ /* 0x000fe20000010000 */
[C---:B------:R-:W-:Y:S01]  /*0b20*/  IMAD.WIDE.U32 R48, R6.reuse, 0x4, R80 ;  /* 0x0000000406307825 */ /* 0x040fe200078e0050 */
[----:B------:R-:W-:Y:S02]  /*0b30*/  IADD3 R6, PT, PT, R6, 0x10, RZ ;  /* 0x0000001006067810 */ /* 0x000fe40007ffe0ff */
[----:B------:R-:W-:Y:S02]  /*0b40*/  LOP3.LUT R9, R7, 0xff, RZ, 0xc0, !PT ;  /* 0x000000ff07097812 */ /* 0x000fe400078ec0ff */
[C---:B------:R-:W-:Y:S02]  /*0b50*/  IADD3 R26, P3, PT, R48.reuse, 0xe000, RZ ;  /* 0x0000e000301a7810 */ /* 0x040fe40007f7e0ff */
[----:B------:R-:W-:Y:S01]  /*0b60*/  IADD3 R18, P5, PT, R48, 0x15000, RZ ;  /* 0x0001500030127810 */ /* 0x000fe20007fbe0ff */
[----:B------:R-:W-:Y:S01]  /*0b70*/  IMAD R9, R9, 0xab, RZ ;  /* 0x000000ab09097824 */ /* 0x000fe200078e02ff */
[----:B------:R-:W-:-:S02]  /*0b80*/  IADD3.X R27, PT, PT, RZ, R49, RZ, P3, !PT ;  /* 0x00000031ff1b7210 */ /* 0x000fc40001ffe4ff */
[----:B------:R-:W-:Y:S02]  /*0b90*/  IADD3.X R19, PT, PT, RZ, R49, RZ, P5, !PT ;  /* 0x00000031ff137210 */ /* 0x000fe40002ffe4ff */
[----:B------:R-:W-:-:S04]  /*0ba0*/  SHF.R.U32.HI R9, RZ, 0x9, R9 ;  /* 0x00000009ff097819 */ /* 0x000fc80000011609 */
[----:B------:R-:W-:-:S04]  /*0bb0*/  PRMT R9, R9, 0x9910, RZ ;  /* 0x0000991009097816 */ /* 0x000fc800000000ff */
[----:B------:R-:W-:-:S04]  /*0bc0*/  LEA R9, R9, R9, 0x1 ;  /* 0x0000000909097211 */ /* 0x000fc800078e08ff */
[----:B------:R-:W-:-:S04]  /*0bd0*/  IADD3 R9, PT, PT, RZ, -R9, RZ ;  /* 0x80000009ff097210 */ /* 0x000fc80007ffe0ff */
[----:B------:R-:W-:-:S04]  /*0be0*/  PRMT R16, R9, 0x7710, RZ ;  /* 0x0000771009107816 */ /* 0x000fc800000000ff */
[----:B------:R-:W-:-:S04]  /*0bf0*/  IADD3 R7, PT, PT, R7, R16, RZ ;  /* 0x0000001007077210 */ /* 0x000fc80007ffe0ff */
[C---:B------:R-:W-:Y:S02]  /*0c00*/  LOP3.LUT R17, R7.reuse, 0xff, RZ, 0xc0, !PT ;  /* 0x000000ff07117812 */ /* 0x040fe400078ec0ff */
[----:B------:R-:W-:-:S03]  /*0c10*/  LOP3.LUT R9, R7, 0xff, RZ, 0xc0, !PT ;  /* 0x000000ff07097812 */ /* 0x000fc600078ec0ff */
[----:B------:R-:W-:-:S04]  /*0c20*/  IMAD.WIDE.U32 R16, R17, 0x800, R82 ;  /* 0x0000080011107825 */ /* 0x000fc800078e0052 */
[----:B------:R-:W-:Y:S01]  /*0c30*/  IMAD R9, R9, 0x1c0, RZ ;  /* 0x000001c009097824 */ /* 0x000fe200078e02ff */
[C---:B------:R-:W-:Y:S02]  /*0c40*/  IADD3 R32, P0, PT, R16.reuse, 0x200, RZ ;  /* 0x0000020010207810 */ /* 0x040fe40007f1e0ff */
[C---:B------:R-:W-:Y:S01]  /*0c50*/  IADD3 R30, P1, PT, R16.reuse, 0x400, RZ ;  /* 0x00000400101e7810 */ /* 0x040fe20007f3e0ff */
[----:B------:R-:W-:Y:S01]  /*0c60*/  IMAD.WIDE.U32 R34, R9, 0x4, R86 ;  /* 0x0000000409227825 */ /* 0x000fe200078e0056 */
[----:B------:R-:W-:Y:S02]  /*0c70*/  IADD3 R28, P2, PT, R16, 0x600, RZ ;  /* 0x00000600101c7810 */ /* 0x000fe40007f5e0ff */
[-C--:B------:R-:W-:Y:S02]  /*0c80*/  IADD3.X R33, PT, PT, RZ, R17.reuse, RZ, P0, !PT ;  /* 0x00000011ff217210 */ /* 0x080fe400007fe4ff */
[----:B------:R-:W-:Y:S02]  /*0c90*/  IADD3.X R31, PT, PT, RZ, R17, RZ, P1, !PT ;  /* 0x00000011ff1f7210 */ /* 0x000fe40000ffe4ff */
[----:B------:R-:W-:-:S02]  /*0ca0*/  IADD3 R20, P0, PT, R48, 0x4000, RZ ;  /* 0x0000400030147810 */ /* 0x000fc40007f1e0ff */
[-C--:B------:R-:W-:Y:S02]  /*0cb0*/  IADD3.X R29, PT, PT, RZ, R17.reuse, RZ, P2, !PT ;  /* 0x00000011ff1d7210 */ /* 0x080fe400017fe4ff */
[C---:B------:R-:W-:Y:S02]  /*0cc0*/  IADD3 R22, P1, PT, R48.reuse, 0x7000, RZ ;  /* 0x0000700030167810 */ /* 0x040fe40007f3e0ff */
[C---:B------:R-:W-:Y:S02]  /*0cd0*/  IADD3 R24, P2, PT, R48.reuse, 0xb000, RZ ;  /* 0x0000b00030187810 */ /* 0x040fe40007f5e0ff */
[----:B------:R-:W-:Y:S02]  /*0ce0*/  MOV R7, R16 ;  /* 0x0000001000077202 */ /* 0x000fe40000000f00 */
[----:B------:R-:W-:Y:S02]  /*0cf0*/  IADD3 R16, P4, PT, R48, 0x12000, RZ ;  /* 0x0001200030107810 */ /* 0x000fe40007f9e0ff */
[----:B------:R-:W-:-:S02]  /*0d00*/  IADD3.X R21, PT, PT, RZ, R49, RZ, P0, !PT ;  /* 0x00000031ff157210 */ /* 0x000fc400007fe4ff */
[-C--:B------:R-:W-:Y:S02]  /*0d10*/  IADD3.X R23, PT, PT, RZ, R49.reuse, RZ, P1, !PT ;  /* 0x00000031ff177210 */ /* 0x080fe40000ffe4ff */
[C---:B------:R-:W-:Y:S02]  /*0d20*/  IADD3 R46, P0, PT, R34.reuse, 0x100, RZ ;  /* 0x00000100222e7810 */ /* 0x040fe40007f1e0ff */
[-C--:B------:R-:W-:Y:S02]  /*0d30*/  IADD3.X R25, PT, PT, RZ, R49.reuse, RZ, P2, !PT ;  /* 0x00000031ff197210 */ /* 0x080fe400017fe4ff */
[C---:B------:R-:W-:Y:S02]  /*0d40*/  IADD3 R42, P1, PT, R34.reuse, 0x200, RZ ;  /* 0x00000200222a7810 */ /* 0x040fe40007f3e0ff */
[----:B------:R-:W-:Y:S02]  /*0d50*/  IADD3 R40, P2, PT, R34, 0x300, RZ ;  /* 0x0000030022287810 */ /* 0x000fe40007f5e0ff */
[----:B------:R-:W-:-:S02]  /*0d60*/  IADD3.X R17, PT, PT, RZ, R49, RZ, P4, !PT ;  /* 0x00000031ff117210 */ /* 0x000fc400027fe4ff */
[C---:B------:R-:W-:Y:S02]  /*0d70*/  IADD3 R38, P3, PT, R34.reuse, 0x400, RZ ;  /* 0x0000040022267810 */ /* 0x040fe40007f7e0ff */
[----:B------:R-:W-:Y:S02]  /*0d80*/  MOV R9, R34 ;  /* 0x0000002200097202 */ /* 0x000fe40000000f00 */
[C---:B------:R-:W-:Y:S02]  /*0d90*/  IADD3 R36, P4, PT, R34.reuse, 0x500, RZ ;  /* 0x0000050022247810 */ /* 0x040fe40007f9e0ff */
[-C--:B------:R-:W-:Y:S01]  /*0da0*/  IADD3.X R47, PT, PT, RZ, R35.reuse, RZ, P0, !PT ;  /* 0x00000023ff2f7210 */ /* 0x080fe200007fe4ff */
[----:B------:R-:W-:Y:S01]  /*0db0*/  @!PT LDS RZ, [RZ] ;  /* 0x00000000fffff984 */ /* 0x000fe20000000800 */
[----:B------:R-:W-:Y:S01]  /*0dc0*/  @!PT LDS RZ, [RZ] ;  /* 0x00000000fffff984 */ /* 0x000fe20000000800 */
[----:B------:R-:W-:Y:S01]  /*0dd0*/  @!PT LDS RZ, [RZ] ;  /* 0x00000000fffff984 */ /* 0x000fe20000000800 */
[----:B------:R1:W-:Y:S01]  /*0de0*/  LDGSTS.E.64 [R9], desc[UR4][R48.64+0x80] ;  /* 0x0000008030097fae */ /* 0x0003e2000b9a1404 */
[----:B------:R-:W-:Y:S02]  /*0df0*/  IADD3 R34, P5, PT, R34, 0x600, RZ ;  /* 0x0000060022227810 */ /* 0x000fe40007fbe0ff */
[----:B------:R-:W-:-:S02]  /*0e00*/  IADD3.X R43, PT, PT, RZ, R35, RZ, P1, !PT ;  /* 0x00000023ff2b7210 */ /* 0x000fc40000ffe4ff */
[-C--:B------:R-:W-:Y:S02]  /*0e10*/  IADD3.X R41, PT, PT, RZ, R35.reuse, RZ, P2, !PT ;  /* 0x00000023ff297210 */ /* 0x080fe400017fe4ff */
[-C--:B------:R-:W-:Y:S02]  /*0e20*/  IADD3.X R39, PT, PT, RZ, R35.reuse, RZ, P3, !PT ;  /* 0x00000023ff277210 */ /* 0x080fe40001ffe4ff */
[----:B------:R-:W-:Y:S02]  /*0e30*/  IADD3.X R37, PT, PT, RZ, R35, RZ, P4, !PT ;  /* 0x00000023ff257210 */ /* 0x000fe400027fe4ff */
[----:B------:R-:W-:Y:S02]  /*0e40*/  MOV R47, R46 ;  /* 0x0000002e002f7202 */ /* 0x000fe40000000f00 */
[----:B------:R-:W-:Y:S02]  /*0e50*/  IADD3.X R35, PT, PT, RZ, R35, RZ, P5, !PT ;  /* 0x00000023ff237210 */ /* 0x000fe40002ffe4ff */
[----:B------:R-:W-:Y:S01]  /*0e60*/  MOV R43, R42 ;  /* 0x0000002a002b7202 */ /* 0x000fe20000000f00 */
[----:B------:R-:W-:Y:S01]  /*0e70*/  LDGSTS.E.64 [R47], desc[UR4][R20.64+-0x780] ;  /* 0x00000880142f7fae */ /* 0x000fe2000b9a1404 */
[----:B------:R-:W-:-:S02]  /*0e80*/  MOV R53, R28 ;  /* 0x0000001c00357202 */ /* 0x000fc40000000f00 */
[----:B------:R-:W-:Y:S01]  /*0e90*/  MOV R41, R40 ;  /* 0x0000002800297202 */ /* 0x000fe20000000f00 */
[----:B------:R-:W-:Y:S01]  /*0ea0*/  LDGSTS.E.64 [R43], desc[UR4][R22.64+0x80] ;  /* 0x00000080162b7fae */ /* 0x000fe2000b9a1404 */
[----:B------:R-:W-:Y:S02]  /*0eb0*/  MOV R51, R30 ;  /* 0x0000001e00337202 */ /* 0x000fe40000000f00 */
[----:B------:R-:W-:Y:S01]  /*0ec0*/  MOV R39, R38 ;  /* 0x0000002600277202 */ /* 0x000fe20000000f00 */
[----:B------:R-:W-:Y:S01]  /*0ed0*/  LDGSTS.E.64 [R41], desc[UR4][R24.64+-0x780] ;  /* 0x0000088018297fae */ /* 0x000fe2000b9a1404 */
[----:B------:R-:W-:Y:S02]  /*0ee0*/  IADD3 R28, P0, PT, R2, 0x2000, RZ ;  /* 0x00002000021c7810 */ /* 0x000fe40007f1e0ff */
[----:B-1----:R-:W-:Y:S01]  /*0ef0*/  MOV R49, R32 ;  /* 0x0000002000317202 */ /* 0x002fe20000000f00 */
[----:B------:R-:W-:Y:S01]  /*0f00*/  LDGSTS.E.64 [R39], desc[UR4][R26.64+0x80] ;  /* 0x000000801a277fae */ /* 0x000fe2000b9a1404 */
[----:B------:R-:W-:-:S02]  /*0f10*/  MOV R37, R36 ;  /* 0x0000002400257202 */ /* 0x000fc40000000f00 */
[C---:B------:R-:W-:Y:S02]  /*0f20*/  IADD3 R30, P1, PT, R2.reuse, 0x4000, RZ ;  /* 0x00004000021e7810 */ /* 0x040fe40007f3e0ff */
[----:B------:R-:W-:Y:S01]  /*0f30*/  MOV R35, R34 ;  /* 0x0000002200237202 */ /* 0x000fe20000000f00 */
[----:B------:R1:W-:Y:S01]  /*0f40*/  LDGSTS.E.64 [R37], desc[UR4][R16.64+-0x780] ;  /* 0x0000088010257fae */ /* 0x0003e2000b9a1404 */
[----:B------:R-:W-:Y:S02]  /*0f50*/  IADD3 R32, P2, PT, R2, 0x6000, RZ ;  /* 0x0000600002207810 */ /* 0x000fe40007f5e0ff */
[-C--:B------:R-:W-:Y:S01]  /*0f60*/  IADD3.X R29, PT, PT, RZ, R3.reuse, RZ, P0, !PT ;  /* 0x00000003ff1d7210 */ /* 0x080fe200007fe4ff */
[----:B------:R2:W-:Y:S01]  /*0f70*/  LDGSTS.E.64 [R35], desc[UR4][R18.64+0x80] ;  /* 0x0000008012237fae */ /* 0x0005e2000b9a1404 */
[-C--:B------:R-:W-:Y:S02]  /*0f80*/  IADD3.X R31, PT, PT, RZ, R3.reuse, RZ, P1, !PT ;  /* 0x00000003ff1f7210 */ /* 0x080fe40000ffe4ff */
[----:B------:R-:W-:Y:S01]  /*0f90*/  IADD3.X R33, PT, PT, RZ, R3, RZ, P2, !PT ;  /* 0x00000003ff217210 */ /* 0x000fe200017fe4ff */
[----:B------:R3:W-:Y:S01]  /*0fa0*/  LDGSTS.E.BYPASS.128 [R7], desc[UR4][R2.64] ;  /* 0x0000000002077fae */ /* 0x0007e2000b981804 */
[----:B------:R-:W-:-:S02]  /*0fb0*/  ISETP.GE.U32.AND P0, PT, R8, 0x3, PT ;  /* 0x000000030800780c */ /* 0x000fc40003f06070 */
[C---:B------:R-:W-:Y:S01]  /*0fc0*/  IADD3 R9, PT, PT, R8.reuse, -0x3, RZ ;  /* 0xfffffffd08097810 */ /* 0x040fe20007ffe0ff */
[----:B------:R-:W-:Y:S01]  /*0fd0*/  LDGSTS.E.BYPASS.128 [R49], desc[UR4][R28.64] ;  /* 0x000000001c317fae */ /* 0x000fe2000b981804 */
[----:B-1----:R-:W-:Y:S02]  /*0fe0*/  LOP3.LUT R16, R11, 0x30, RZ, 0xc0, !PT ;  /* 0x000000300b107812 */ /* 0x002fe400078ec0ff */
[----:B------:R-:W-:Y:S01]  /*0ff0*/  SEL R9, R8, R9, !P0 ;  /* 0x0000000908097207 */ /* 0x000fe20004000000 */
[----:B------:R-:W-:Y:S01]  /*1000*/  LDGSTS.E.BYPASS.128 [R51], desc[UR4][R30.64] ;  /* 0x000000001e337fae */ /* 0x000fe2000b981804 */
[----:B--2---:R-:W-:Y:S02]  /*1010*/  LOP3.LUT R18, R4, 0x70, RZ, 0xc0, !PT ;  /* 0x0000007004127812 */ /* 0x004fe400078ec0ff */
[----:B------:R-:W-:Y:S01]  /*1020*/  IADD3 R8, PT, PT, R8, 0x1, RZ ;  /* 0x0000000108087810 */ /* 0x000fe20007ffe0ff */
[----:B------:R1:W-:Y:S01]  /*1030*/  LDGSTS.E.BYPASS.128 [R53], desc[UR4][R32.64] ;  /* 0x0000000020357fae */ /* 0x0003e2000b981804 */
[C---:B------:R-:W-:Y:S01]  /*1040*/  IMAD R16, R9.reuse, 0x1c0, R16 ;  /* 0x000001c009107824 */ /* 0x040fe200078e0210 */
[----:B------:R-:W-:-:S02]  /*1050*/  LEA R9, R9, R18, 0xb ;  /* 0x0000001209097211 */ /* 0x000fc400078e58ff */
[----:B------:R-:W0:Y:S01]  /*1060*/  LDGDEPBAR ;  /* 0x00000000000079af */ /* 0x000e220000000000 */
[----:B---3--:R-:W-:Y:S02]  /*1070*/  IADD3 R2, P0, PT, R2, 0x8000, RZ ;  /* 0x0000800002027810 */ /* 0x008fe40007f1e0ff */
[----:B------:R-:W-:Y:S02]  /*1080*/  LEA R7, R16, UR8, 0x2 ;  /* 0x0000000810077c11 */ /* 0x000fe4000f8e10ff */
[----:B------:R-:W-:Y:S02]  /*1090*/  IADD3.X R3, PT, PT, RZ, R3, RZ, P0, !PT ;  /* 0x00000003ff037210 */ /* 0x000fe400007fe4ff */
[----:B------:R-:W-:Y:S01]  /*10a0*/  ISETP.NE.AND P0, PT, R8, 0x6, PT ;  /* 0x000000060800780c */ /* 0x000fe20003f05270 */
[----:B------:R-:W-:-:S04]  /*10b0*/  DEPBAR.LE SB0, 0x2 ;  /* 0x000080800000791a */ /* 0x000fc80000000000 */
[----:B------:R-:W-:Y:S06]  /*10c0*/  BAR.SYNC.DEFER_BLOCKING 0x0 ;  /* 0x0000000000007b1d */ /* 0x000fec0000010000 */
[----:B-1----:R-:W-:Y:S04]  /*10d0*/  LDS.128 R32, [R7] ;  /* 0x0000000007207984 */ /* 0x002fe80000000c00 */
[----:B------:R-:W1:Y:S04]  /*10e0*/  LDS.128 R20, [R9+UR6] ;  /* 0x0000000609147984 */ /* 0x000e680008000c00 */
[----:B------:R-:W2:Y:S04]  /*10f0*/  LDS.128 R28, [R7+0x100] ;  /* 0x00010000071c7984 */ /* 0x000ea80000000c00 */
[----:B------:R-:W3:Y:S04]  /*1100*/  LDS.128 R40, [R9+UR6+0x80] ;  /* 0x0000800609287984 */ /* 0x000ee80008000c00 */
[----:B------:R-:W4:Y:S04]  /*1110*/  LDS.128 R48, [R7+0x200] ;  /* 0x0002000007307984 */ /* 0x000f280000000c00 */
[----:B------:R-:W5:Y:S04]  /*1120*/  LDS.128 R52, [R7+0x300] ;  /* 0x0003000007347984 */ /* 0x000f680000000c00 */
[----:B------:R-:W5:Y:S04]  /*1130*/  LDS.128 R56, [R7+0x400] ;  /* 0x0004000007387984 */ /* 0x000f680000000c00 */
[----:B------:R-:W5:Y:S04]  /*1140*/  LDS.128 R16, [R7+0x500] ;  /* 0x0005000007107984 */ /* 0x000f680000000c00 */
[----:B------:R-:W5:Y:S01]  /*1150*/  LDS.128 R36, [R7+0x600] ;  /* 0x0006000007247984 */ /* 0x000f620000000c00 */
[C---:B-1----:R-:W-:Y:S01]  /*1160*/  FFMA R66, R32.reuse, R21, R66 ;  /* 0x0000001520427223 */ /* 0x042fe20000000042 */
[C---:B------:R-:W-:Y:S01]  /*1170*/  FFMA R47, R32.reuse, R20, R93 ;  /* 0x00000014202f7223 */ /* 0x040fe2000000005d */
[C---:B------:R-:W-:Y:S01]  /*1180*/  FFMA R93, R32.reuse, R22, R68 ;  /* 0x00000016205d7223 */ /* 0x040fe20000000044 */
[----:B------:R-:W-:Y:S01]  /*1190*/  FFMA R32, R32, R23, R72 ;  /* 0x0000001720207223 */ /* 0x000fe20000000048 */
[----:B--2---:R-:W-:Y:S01]  /*11a0*/  FFMA R25, R20, R28, R91 ;  /* 0x0000001c14197223 */ /* 0x004fe2000000005b */
[C---:B------:R-:W-:Y:S01]  /*11b0*/  FFMA R46, R28.reuse, R21, R64 ;  /* 0x000000151c2e7223 */ /* 0x040fe20000000040 */
[C---:B------:R-:W-:Y:S01]  /*11c0*/  FFMA R70, R28.reuse, R22, R70 ;  /* 0x000000161c467223 */ /* 0x040fe20000000046 */
[----:B------:R-:W-:Y:S01]  /*11d0*/  FFMA R74, R28, R23, R74 ;  /* 0x000000171c4a7223 */ /* 0x000fe2000000004a */
[C---:B---3--:R-:W-:Y:S01]  /*11e0*/  FFMA R91, R33.reuse, R41, R66 ;  /* 0x00000029215b7223 */ /* 0x048fe20000000042 */
[----:B------:R-:W-:Y:S01]  /*11f0*/  FFMA R47, R40, R33, R47 ;  /* 0x00000021282f7223 */ /* 0x000fe2000000002f */
[C---:B------:R-:W-:Y:S01]  /*1200*/  FFMA R93, R33.reuse, R42, R93 ;  /* 0x0000002a215d7223 */ /* 0x040fe2000000005d */
[----:B------:R-:W-:Y:S01]  /*1210*/  FFMA R32, R33, R43, R32 ;  /* 0x0000002b21207223 */ /* 0x000fe20000000020 */
[----:B----4-:R-:W-:Y:S01]  /*1220*/  FFMA R15, R20, R48, R15 ;  /* 0x00000030140f7223 */ /* 0x010fe2000000000f */
[C---:B------:R-:W-:Y:S01]  /*1230*/  FFMA R64, R48.reuse, R21, R65 ;  /* 0x0000001530407223 */ /* 0x040fe20000000041 */
[C---:B------:R-:W-:Y:S01]  /*1240*/  FFMA R66, R48.reuse, R22, R75 ;  /* 0x0000001630427223 */ /* 0x040fe2000000004b */
[----:B------:R-:W-:Y:S01]  /*1250*/  FFMA R12, R48, R23, R12 ;  /* 0x00000017300c7223 */ /* 0x000fe2000000000c */
[-C--:B------:R-:W-:Y:S01]  /*1260*/  FFMA R48, R40, R49.reuse, R15 ;  /* 0x0000003128307223 */ /* 0x080fe2000000000f */
[----:B------:R-:W-:Y:S01]  /*1270*/  FFMA R75, R41, R49, R64 ;  /* 0x00000031294b7223 */ /* 0x000fe20000000040 */
[C---:B------:R-:W-:Y:S01]  /*1280*/  FFMA R65, R49.reuse, R42, R66 ;  /* 0x0000002a31417223 */ /* 0x040fe20000000042 */
[----:B------:R-:W-:Y:S01]  /*1290*/  FFMA R49, R49, R43, R12 ;  /* 0x0000002b31317223 */ /* 0x000fe2000000000c */
[C---:B-----5:R-:W-:Y:S01]  /*12a0*/  FFMA R64, R52.reuse, R22, R79 ;  /* 0x0000001634407223 */ /* 0x060fe2000000004f */
[C---:B------:R-:W-:Y:S01]  /*12b0*/  FFMA R12, R52.reuse, R21, R71 ;  /* 0x00000015340c7223 */ /* 0x040fe20000000047 */
[----:B------:R-:W-:Y:S01]  /*12c0*/  FFMA R14, R52, R23, R14 ;  /* 0x00000017340e7223 */ /* 0x000fe2000000000e */
[C---:B------:R-:W-:Y:S01]  /*12d0*/  FFMA R13, R20.reuse, R52, R13 ;  /* 0x00000034140d7223 */ /* 0x040fe2000000000d */
[----:B------:R-:W-:Y:S01]  /*12e0*/  FFMA R79, R53, R42, R64 ;  /* 0x0000002a354f7223 */ /* 0x000fe20000000040 */
[----:B------:R-:W-:Y:S01]  /*12f0*/  FFMA R71, R41, R53, R12 ;  /* 0x0000003529477223 */ /* 0x000fe2000000000c */
[----:B------:R-:W-:Y:S01]  /*1300*/  FFMA R64, R53, R43, R14 ;  /* 0x0000002b35407223 */ /* 0x000fe2000000000e */
[----:B------:R-:W-:Y:S01]  /*1310*/  FFMA R63, R20, R56, R63 ;  /* 0x00000038143f7223 */ /* 0x000fe2000000003f */
[C---:B------:R-:W-:Y:S01]  /*1320*/  FFMA R12, R56.reuse, R21, R69 ;  /* 0x00000015380c7223 */ /* 0x040fe20000000045 */
[----:B------:R-:W-:Y:S01]  /*1330*/  FFMA R14, R56, R22, R85 ;  /* 0x00000016380e7223 */ /* 0x000fe20000000055 */
[C---:B------:R-:W-:Y:S01]  /*1340*/  FFMA R33, R40.reuse, R29, R25 ;  /* 0x0000001d28217223 */ /* 0x040fe20000000019 */
[-C--:B------:R-:W-:Y:S01]  /*1350*/  FFMA R28, R29, R42.reuse, R70 ;  /* 0x0000002a1d1c7223 */ /* 0x080fe20000000046 */
[----:B------:R-:W1:Y:S01]  /*1360*/  LDS.128 R24, [R9+UR6+0x100] ;  /* 0x0001000609187984 */ /* 0x000e620008000c00 */
[C---:B------:R-:W-:Y:S01]  /*1370*/  FFMA R70, R40.reuse, R53, R13 ;  /* 0x0000003528467223 */ /* 0x040fe2000000000d */
[-C--:B------:R-:W-:Y:S01]  /*1380*/  FFMA R69, R40, R57.reuse, R63 ;  /* 0x0000003928457223 */ /* 0x080fe2000000003f */
[----:B------:R-:W-:Y:S01]  /*1390*/  FFMA R63, R41, R57, R12 ;  /* 0x00000039293f7223 */ /* 0x000fe2000000000c */
[C---:B------:R-:W-:Y:S01]  /*13a0*/  FFMA R53, R57.reuse, R42, R14 ;  /* 0x0000002a39357223 */ /* 0x040fe2000000000e */
[----:B------:R-:W-:Y:S01]  /*13b0*/  FFMA R52, R56, R23, R60 ;  /* 0x0000001738347223 */ /* 0x000fe2000000003c */
[----:B------:R-:W-:Y:S01]  /*13c0*/  FFMA R61, R20, R16, R61 ;  /* 0x00000010143d7223 */ /* 0x000fe2000000003d */
[C---:B------:R-:W-:Y:S01]  /*13d0*/  FFMA R12, R16.reuse, R21, R73 ;  /* 0x00000015100c7223 */ /* 0x040fe20000000049 */
[----:B------:R-:W-:Y:S01]  /*13e0*/  FFMA R14, R16, R22, R89 ;  /* 0x00000016100e7223 */ /* 0x000fe20000000059 */
[----:B------:R-:W-:Y:S01]  /*13f0*/  FFMA R52, R57, R43, R52 ;  /* 0x0000002b39347223 */ /* 0x000fe20000000034 */
[-C--:B------:R-:W-:Y:S01]  /*1400*/  FFMA R73, R40, R17.reuse, R61 ;  /* 0x0000001128497223 */ /* 0x080fe2000000003d */
[----:B------:R-:W-:Y:S01]  /*1410*/  FFMA R61, R41, R17, R12 ;  /* 0x00000011293d7223 */ /* 0x000fe2000000000c */
[C---:B------:R-:W-:Y:S01]  /*1420*/  FFMA R57, R17.reuse, R42, R14 ;  /* 0x0000002a11397223 */ /* 0x040fe2000000000e */
[----:B------:R-:W-:Y:S01]  /*1430*/  FFMA R16, R16, R23, R62 ;  /* 0x0000001710107223 */ /* 0x000fe2000000003e */
[----:B------:R-:W2:Y:S01]  /*1440*/  LDS.128 R12, [R9+UR6+0x180] ;  /* 0x00018006090c7984 */ /* 0x000ea20008000c00 */
[----:B------:R-:W-:Y:S01]  /*1450*/  FFMA R67, R20, R36, R67 ;  /* 0x0000002414437223 */ /* 0x000fe20000000043 */
[C---:B------:R-:W-:Y:S01]  /*1460*/  FFMA R22, R36.reuse, R22, R77 ;  /* 0x0000001624167223 */ /* 0x040fe2000000004d */
[----:B------:R-:W-:Y:S01]  /*1470*/  FFMA R17, R17, R43, R16 ;  /* 0x0000002b11117223 */ /* 0x000fe20000000010 */
[C---:B------:R-:W-:Y:S01]  /*1480*/  FFMA R16, R36.reuse, R21, R45 ;  /* 0x0000001524107223 */ /* 0x040fe2000000002d */
[----:B------:R-:W-:Y:S01]  /*1490*/  FFMA R46, R41, R29, R46 ;  /* 0x0000001d292e7223 */ /* 0x000fe2000000002e */
[----:B------:R-:W-:Y:S01]  /*14a0*/  FFMA R36, R36, R23, R44 ;  /* 0x0000001724247223 */ /* 0x000fe2000000002c */
[----:B------:R-:W-:Y:S01]  /*14b0*/  FFMA R29, R29, R43, R74 ;  /* 0x0000002b1d1d7223 */ /* 0x000fe2000000004a */
[-C--:B------:R-:W-:Y:S01]  /*14c0*/  FFMA R21, R41, R37.reuse, R16 ;  /* 0x0000002529157223 */ /* 0x080fe20000000010 */
[----:B------:R-:W-:Y:S01]  /*14d0*/  FFMA R67, R40, R37, R67 ;  /* 0x0000002528437223 */ /* 0x000fe20000000043 */
[C---:B------:R-:W-:Y:S01]  /*14e0*/  FFMA R41, R37.reuse, R42, R22 ;  /* 0x0000002a25297223 */ /* 0x040fe20000000016 */
[----:B------:R-:W-:Y:S01]  /*14f0*/  FFMA R43, R37, R43, R36 ;  /* 0x0000002b252b7223 */ /* 0x000fe20000000024 */
[C---:B-1----:R-:W-:Y:S01]  /*1500*/  FFMA R56, R24.reuse, R50, R48 ;  /* 0x0000003218387223 */ /* 0x042fe20000000030 */
[-C--:B------:R-:W-:Y:S01]  /*1510*/  FFMA R70, R24, R54.reuse, R70 ;  /* 0x0000003618467223 */ /* 0x080fe20000000046 */
[C---:B------:R-:W-:Y:S01]  /*1520*/  FFMA R76, R25.reuse, R54, R71 ;  /* 0x00000036194c7223 */ /* 0x040fe20000000047 */
[C---:B------:R-:W-:Y:S01]  /*1530*/  FFMA R92, R54.reuse, R26, R79 ;  /* 0x0000001a365c7223 */ /* 0x040fe2000000004f */
[-C--:B------:R-:W-:Y:S01]  /*1540*/  FFMA R64, R54, R27.reuse, R64 ;  /* 0x0000001b36407223 */ /* 0x080fe20000000040 */
[C---:B------:R-:W-:Y:S01]  /*1550*/  FFMA R37, R24.reuse, R34, R47 ;  /* 0x0000002218257223 */ /* 0x040fe2000000002f */
[----:B------:R-:W-:Y:S01]  /*1560*/  FFMA R72, R24, R58, R69 ;  /* 0x0000003a18487223 */ /* 0x000fe20000000045 */
[C---:B------:R-:W-:Y:S01]  /*1570*/  FFMA R48, R25.reuse, R30, R46 ;  /* 0x0000001e19307223 */ /* 0x040fe2000000002e */
[C---:B------:R-:W-:Y:S01]  /*1580*/  FFMA R74, R25.reuse, R58, R63 ;  /* 0x0000003a194a7223 */ /* 0x040fe2000000003f */
[C---:B------:R-:W-:Y:S01]  /*1590*/  FFMA R78, R25.reuse, R18, R61 ;  /* 0x00000012194e7223 */ /* 0x040fe2000000003d */
[C---:B------:R-:W-:Y:S01]  /*15a0*/  FFMA R54, R58.reuse, R26, R53 ;  /* 0x0000001a3a367223 */ /* 0x040fe20000000035 */
[----:B------:R-:W-:Y:S01]  /*15b0*/  LDS.128 R60, [R7+0x10] ;  /* 0x00001000073c7984 */ /* 0x000fe20000000c00 */
[-C--:B------:R-:W-:Y:S01]  /*15c0*/  FFMA R58, R58, R27.reuse, R52 ;  /* 0x0000001b3a3a7223 */ /* 0x080fe20000000034 */
[C---:B------:R-:W-:Y:S01]  /*15d0*/  FFMA R36, R24.reuse, R30, R33 ;  /* 0x0000001e18247223 */ /* 0x040fe20000000021 */
[----:B------:R-:W-:Y:S01]  /*15e0*/  FFMA R66, R24, R18, R73 ;  /* 0x0000001218427223 */ /* 0x000fe20000000049 */
[----:B------:R-:W1:Y:S01]  /*15f0*/  LDS.128 R44, [R9+UR6+0x200] ;  /* 0x00020006092c7984 */ /* 0x000e620008000c00 */
[C---:B------:R-:W-:Y:S01]  /*1600*/  FFMA R84, R25.reuse, R38, R21 ;  /* 0x0000002619547223 */ /* 0x040fe20000000015 */
[----:B------:R-:W-:Y:S01]  /*1610*/  FFMA R52, R18, R26, R57 ;  /* 0x0000001a12347223 */ /* 0x000fe20000000039 */
[----:B------:R-:W-:Y:S01]  /*1620*/  FFMA R24, R24, R38, R67 ;  /* 0x0000002618187223 */ /* 0x000fe20000000043 */
[-C--:B------:R-:W-:Y:S01]  /*1630*/  FFMA R18, R18, R27.reuse, R17 ;  /* 0x0000001b12127223 */ /* 0x080fe20000000011 */
[----:B------:R-:W3:Y:S01]  /*1640*/  LDS.128 R20, [R7+0x110] ;  /* 0x0001100007147984 */ /* 0x000ee20000000c00 */
[C---:B------:R-:W-:Y:S01]  /*1650*/  FFMA R17, R38.reuse, R26, R41 ;  /* 0x0000001a26117223 */ /* 0x040fe20000000029 */
[----:B------:R-:W-:Y:S01]  /*1660*/  FFMA R38, R38, R27, R43 ;  /* 0x0000001b26267223 */ /* 0x000fe2000000002b */
[----:B------:R-:W-:Y:S01]  /*1670*/  FFMA R68, R25, R50, R75 ;  /* 0x0000003219447223 */ /* 0x000fe2000000004b */
[----:B------:R-:W4:Y:S01]  /*1680*/  LDS.128 R40, [R9+UR6+0x280] ;  /* 0x0002800609287984 */ /* 0x000f220008000c00 */
[-C--:B------:R-:W-:Y:S01]  /*1690*/  FFMA R28, R30, R26.reuse, R28 ;  /* 0x0000001a1e1c7223 */ /* 0x080fe2000000001c */
[-C--:B------:R-:W-:Y:S01]  /*16a0*/  FFMA R90, R50, R26.reuse, R65 ;  /* 0x0000001a325a7223 */ /* 0x080fe20000000041 */
[C---:B------:R-:W-:Y:S01]  /*16b0*/  FFMA R16, R34.reuse, R25, R91 ;  /* 0x0000001922107223 */ /* 0x040fe2000000005b */
[C---:B------:R-:W-:Y:S01]  /*16c0*/  FFMA R88, R34.reuse, R26, R93 ;  /* 0x0000001a22587223 */ /* 0x040fe2000000005d */
[-C--:B------:R-:W-:Y:S01]  /*16d0*/  FFMA R32, R34, R27.reuse, R32 ;  /* 0x0000001b22207223 */ /* 0x080fe20000000020 */
[-C--:B------:R-:W-:Y:S01]  /*16e0*/  FFMA R30, R30, R27.reuse, R29 ;  /* 0x0000001b1e1e7223 */ /* 0x080fe2000000001d */
[----:B------:R-:W-:Y:S01]  /*16f0*/  FFMA R50, R50, R27, R49 ;  /* 0x0000001b32327223 */ /* 0x000fe20000000031 */
[C---:B--2---:R-:W-:Y:S01]  /*1700*/  FFMA R67, R12.reuse, R39, R24 ;  /* 0x000000270c437223 */ /* 0x044fe20000000018 */
[C---:B------:R-:W-:Y:S01]  /*1710*/  FFMA R49, R12.reuse, R35, R37 ;  /* 0x000000230c317223 */ /* 0x040fe20000000025 */
[----:B------:R-:W2:Y:S01]  /*1720*/  LDS.128 R24, [R7+0x210] ;  /* 0x0002100007187984 */ /* 0x000ea20000000c00 */
[C---:B------:R-:W-:Y:S01]  /*1730*/  FFMA R69, R12.reuse, R31, R36 ;  /* 0x0000001f0c457223 */ /* 0x040fe20000000024 */
[C---:B------:R-:W-:Y:S01]  /*1740*/  FFMA R37, R12.reuse, R51, R56 ;  /* 0x000000330c257223 */ /* 0x040fe20000000038 */
[C---:B------:R-:W-:Y:S01]  /*1750*/  FFMA R53, R12.reuse, R55, R70 ;  /* 0x000000370c357223 */ /* 0x040fe20000000046 */
[C---:B------:R-:W-:Y:S01]  /*1760*/  FFMA R57, R12.reuse, R59, R72 ;  /* 0x0000003b0c397223 */ /* 0x040fe20000000048 */
[----:B------:R-:W-:Y:S01]  /*1770*/  FFMA R65, R12, R19, R66 ;  /* 0x000000130c417223 */ /* 0x000fe20000000042 */
[----:B------:R-:W-:Y:S01]  /*1780*/  FFMA R12, R35, R13, R16 ;  /* 0x0000000d230c7223 */ /* 0x000fe20000000010 */
[C---:B------:R-:W-:Y:S01]  /*1790*/  FFMA R85, R13.reuse, R31, R48 ;  /* 0x0000001f0d557223 */ /* 0x040fe20000000030 */
[C---:B------:R-:W-:Y:S01]  /*17a0*/  FFMA R71, R13.reuse, R51, R68 ;  /* 0x000000330d477223 */ /* 0x040fe20000000044 */
[C---:B------:R-:W-:Y:S01]  /*17b0*/  FFMA R75, R13.reuse, R55, R76 ;  /* 0x000000370d4b7223 */ /* 0x040fe2000000004c */
[C---:B------:R-:W-:Y:S01]  /*17c0*/  FFMA R77, R13.reuse, R59, R74 ;  /* 0x0000003b0d4d7223 */ /* 0x040fe2000000004a */
[C---:B------:R-:W-:Y:S01]  /*17d0*/  FFMA R79, R13.reuse, R19, R78 ;  /* 0x000000130d4f7223 */ /* 0x040fe2000000004e */
[----:B------:R-:W-:Y:S01]  /*17e0*/  FFMA R73, R13, R39, R84 ;  /* 0x000000270d497223 */ /* 0x000fe20000000054 */
[CC--:B------:R-:W-:Y:S01]  /*17f0*/  FFMA R13, R35.reuse, R14.reuse, R88 ;  /* 0x0000000e230d7223 */ /* 0x0c0fe20000000058 */
[-C--:B------:R-:W-:Y:S01]  /*1800*/  FFMA R48, R35, R15.reuse, R32 ;  /* 0x0000000f23307223 */ /* 0x080fe20000000020 */
[CC--:B------:R-:W-:Y:S01]  /*1810*/  FFMA R93, R31.reuse, R14.reuse, R28 ;  /* 0x0000000e1f5d7223 */ /* 0x0c0fe2000000001c */
[----:B------:R-:W5:Y:S01]  /*1820*/  LDS.128 R32, [R7+0x310] ;  /* 0x0003100007207984 */ /* 0x000f620000000c00 */
[-C--:B------:R-:W-:Y:S01]  /*1830*/  FFMA R56, R31, R15.reuse, R30 ;  /* 0x0000000f1f387223 */ /* 0x080fe2000000001e */
[CC--:B------:R-:W-:Y:S01]  /*1840*/  FFMA R91, R55.reuse, R14.reuse, R92 ;  /* 0x0000000e375b7223 */ /* 0x0c0fe2000000005c */
[-C--:B------:R-:W-:Y:S01]  /*1850*/  FFMA R64, R55, R15.reuse, R64 ;  /* 0x0000000f37407223 */ /* 0x080fe20000000040 */
[----:B------:R-:W5:Y:S01]  /*1860*/  LDS.128 R28, [R7+0x410] ;  /* 0x00041000071c7984 */ /* 0x000f620000000c00 */
[CC--:B------:R-:W-:Y:S01]  /*1870*/  FFMA R55, R59.reuse, R14.reuse, R54 ;  /* 0x0000000e3b377223 */ /* 0x0c0fe20000000036 */
[-C--:B------:R-:W-:Y:S01]  /*1880*/  FFMA R58, R59, R15.reuse, R58 ;  /* 0x0000000f3b3a7223 */ /* 0x080fe2000000003a */
[CC--:B------:R-:W-:Y:S01]  /*1890*/  FFMA R52, R19.reuse, R14.reuse, R52 ;  /* 0x0000000e13347223 */ /* 0x0c0fe20000000034 */
[-C--:B------:R-:W-:Y:S01]  /*18a0*/  FFMA R54, R19, R15.reuse, R18 ;  /* 0x0000000f13367223 */ /* 0x080fe20000000012 */
[-C--:B------:R-:W-:Y:S01]  /*18b0*/  FFMA R59, R39, R14.reuse, R17 ;  /* 0x0000000e273b7223 */ /* 0x080fe20000000011 */
[C---:B------:R-:W-:Y:S01]  /*18c0*/  FFMA R89, R51.reuse, R14, R90 ;  /* 0x0000000e33597223 */ /* 0x040fe2000000005a */
[----:B------:R-:W5:Y:S01]  /*18d0*/  LDS.128 R16, [R7+0x510] ;  /* 0x0005100007107984 */ /* 0x000f620000000c00 */
[-C--:B------:R-:W-:Y:S01]  /*18e0*/  FFMA R36, R51, R15.reuse, R50 ;  /* 0x0000000f33247223 */ /* 0x080fe20000000032 */
[----:B------:R-:W-:Y:S01]  /*18f0*/  FFMA R66, R39, R15, R38 ;  /* 0x0000000f27427223 */ /* 0x000fe20000000026 */
[C---:B-1----:R-:W-:Y:S01]  /*1900*/  FFMA R49, R60.reuse, R44, R49 ;  /* 0x0000002c3c317223 */ /* 0x042fe20000000031 */
[C---:B------:R-:W-:Y:S01]  /*1910*/  FFMA R38, R60.reuse, R45, R12 ;  /* 0x0000002d3c267223 */ /* 0x040fe2000000000c */
[C---:B------:R-:W-:Y:S01]  /*1920*/  FFMA R51, R60.reuse, R46, R13 ;  /* 0x0000002e3c337223 */ /* 0x040fe2000000000d */
[----:B------:R-:W-:Y:S01]  /*1930*/  FFMA R60, R60, R47, R48 ;  /* 0x0000002f3c3c7223 */ /* 0x000fe20000000030 */
[----:B---3--:R-:W-:Y:S01]  /*1940*/  FFMA R39, R44, R20, R69 ;  /* 0x000000142c277223 */ /* 0x008fe20000000045 */
[C---:B------:R-:W-:Y:S01]  /*1950*/  FFMA R48, R20.reuse, R45, R85 ;  /* 0x0000002d14307223 */ /* 0x040fe20000000055 */
[C---:B------:R-:W-:Y:S01]  /*1960*/  FFMA R50, R20.reuse, R46, R93 ;  /* 0x0000002e14327223 */ /* 0x040fe2000000005d */
[----:B------:R-:W-:Y:S01]  /*1970*/  FFMA R68, R20, R47, R56 ;  /* 0x0000002f14447223 */ /* 0x000fe20000000038 */
[C---:B----4-:R-:W-:Y:S01]  /*1980*/  FFMA R93, R40.reuse, R61, R49 ;  /* 0x0000003d285d7223 */ /* 0x050fe20000000031 */
[C---:B------:R-:W-:Y:S01]  /*1990*/  FFMA R69, R61.reuse, R41, R38 ;  /* 0x000000293d457223 */ /* 0x040fe20000000026 */
[CC--:B------:R-:W-:Y:S01]  /*19a0*/  FFMA R85, R61.reuse, R42.reuse, R51 ;  /* 0x0000002a3d557223 */ /* 0x0c0fe20000000033 */
[----:B------:R-:W-:Y:S01]  /*19b0*/  FFMA R56, R61, R43, R60 ;  /* 0x0000002b3d387223 */ /* 0x000fe2000000003c */
[-C--:B------:R-:W-:Y:S01]  /*19c0*/  FFMA R60, R40, R21.reuse, R39 ;  /* 0x00000015283c7223 */ /* 0x080fe20000000027 */
[----:B------:R-:W-:Y:S01]  /*19d0*/  FFMA R20, R41, R21, R48 ;  /* 0x0000001529147223 */ /* 0x000fe20000000030 */
[C---:B------:R-:W-:Y:S01]  /*19e0*/  FFMA R61, R21.reuse, R42, R50 ;  /* 0x0000002a153d7223 */ /* 0x040fe20000000032 */
[----:B------:R-:W-:Y:S01]  /*19f0*/  FFMA R21, R21, R43, R68 ;  /* 0x0000002b15157223 */ /* 0x000fe20000000044 */
[----:B--2---:R-:W-:Y:S01]  /*1a00*/  FFMA R37, R44, R24, R37 ;  /* 0x000000182c257223 */ /* 0x004fe20000000025 */
[C---:B------:R-:W-:Y:S01]  /*1a10*/  FFMA R38, R24.reuse, R45, R71 ;  /* 0x0000002d18267223 */ /* 0x040fe20000000047 */
[C---:B------:R-:W-:Y:S01]  /*1a20*/  FFMA R68, R24.reuse, R46, R89 ;  /* 0x0000002e18447223 */ /* 0x040fe20000000059 */
[----:B------:R-:W-:Y:S01]  /*1a30*/  FFMA R36, R24, R47, R36 ;  /* 0x0000002f18247223 */ /* 0x000fe20000000024 */
[-C--:B------:R-:W-:Y:S01]  /*1a40*/  FFMA R24, R40, R25.reuse, R37 ;  /* 0x0000001928187223 */ /* 0x080fe20000000025 */
[----:B------:R-:W-:Y:S01]  /*1a50*/  FFMA R89, R41, R25, R38 ;  /* 0x0000001929597223 */ /* 0x000fe20000000026 */
[C---:B------:R-:W-:Y:S01]  /*1a60*/  FFMA R71, R25.reuse, R42, R68 ;  /* 0x0000002a19477223 */ /* 0x040fe20000000044 */
[----:B------:R-:W-:Y:S01]  /*1a70*/  FFMA R25, R25, R43, R36 ;  /* 0x0000002b19197223 */ /* 0x000fe20000000024 */
[----:B------:R-:W1:Y:S01]  /*1a80*/  LDS.128 R12, [R7+0x610] ;  /* 0x00061000070c7984 */ /* 0x000e620000000c00 */
[----:B-----5:R-:W-:Y:S01]  /*1a90*/  FFMA R36, R32, R45, R75 ;  /* 0x0000002d20247223 */ /* 0x020fe2000000004b */
[----:B------:R-:W-:Y:S01]  /*1aa0*/  FFMA R53, R44, R32, R53 ;  /* 0x000000202c357223 */ /* 0x000fe20000000035 */
[----:B------:R-:W-:Y:S01]  /*1ab0*/  FFMA R38, R32, R46, R91 ;  /* 0x0000002e20267223 */ /* 0x000fe2000000005b */
[----:B------:R-:W2:Y:S01]  /*1ac0*/  LDS.128 R48, [R9+UR6+0x300] ;  /* 0x0003000609307984 */ /* 0x000ea20008000c00 */
[----:B------:R-:W-:Y:S01]  /*1ad0*/  FFMA R75, R41, R33, R36 ;  /* 0x00000021294b7223 */ /* 0x000fe20000000024 */
[----:B------:R-:W-:Y:S01]  /*1ae0*/  FFMA R57, R44, R28, R57 ;  /* 0x0000001c2c397223 */ /* 0x000fe20000000039 */
[----:B------:R-:W-:Y:S01]  /*1af0*/  FFMA R36, R28, R45, R77 ;  /* 0x0000002d1c247223 */ /* 0x000fe2000000004d */
[C---:B------:R-:W-:Y:S01]  /*1b00*/  FFMA R91, R40.reuse, R33, R53 ;  /* 0x00000021285b7223 */ /* 0x040fe20000000035 */
[----:B------:R-:W-:Y:S01]  /*1b10*/  FFMA R53, R33, R42, R38 ;  /* 0x0000002a21357223 */ /* 0x000fe20000000026 */
[-C--:B------:R-:W-:Y:S01]  /*1b20*/  FFMA R77, R40, R29.reuse, R57 ;  /* 0x0000001d284d7223 */ /* 0x080fe20000000039 */
[----:B------:R-:W-:Y:S01]  /*1b30*/  FFMA R57, R41, R29, R36 ;  /* 0x0000001d29397223 */ /* 0x000fe20000000024 */
[----:B------:R-:W-:Y:S01]  /*1b40*/  FFMA R32, R32, R47, R64 ;  /* 0x0000002f20207223 */ /* 0x000fe20000000040 */
[----:B------:R-:W-:Y:S01]  /*1b50*/  FFMA R38, R28, R46, R55 ;  /* 0x0000002e1c267223 */ /* 0x000fe20000000037 */
[----:B------:R-:W-:Y:S01]  /*1b60*/  FFMA R65, R44, R16, R65 ;  /* 0x000000102c417223 */ /* 0x000fe20000000041 */
[----:B------:R-:W-:Y:S01]  /*1b70*/  FFMA R36, R16, R45, R79 ;  /* 0x0000002d10247223 */ /* 0x000fe2000000004f */
[----:B------:R-:W-:Y:S01]  /*1b80*/  FFMA R32, R33, R43, R32 ;  /* 0x0000002b21207223 */ /* 0x000fe20000000020 */
[----:B------:R-:W-:Y:S01]  /*1b90*/  FFMA R33, R29, R42, R38 ;  /* 0x0000002a1d217223 */ /* 0x000fe20000000026 */
[-C--:B------:R-:W-:Y:S01]  /*1ba0*/  FFMA R79, R40, R17.reuse, R65 ;  /* 0x00000011284f7223 */ /* 0x080fe20000000041 */
[----:B------:R-:W-:Y:S01]  /*1bb0*/  FFMA R65, R41, R17, R36 ;  /* 0x0000001129417223 */ /* 0x000fe20000000024 */
[C---:B------:R-:W-:Y:S01]  /*1bc0*/  FFMA R52, R16.reuse, R46, R52 ;  /* 0x0000002e10347223 */ /* 0x040fe20000000034 */
[----:B------:R-:W3:Y:S01]  /*1bd0*/  LDS.128 R36, [R9+UR6+0x380] ;  /* 0x0003800609247984 */ /* 0x000ee20008000c00 */
[-C--:B------:R-:W-:Y:S01]  /*1be0*/  FFMA R54, R16, R47.reuse, R54 ;  /* 0x0000002f10367223 */ /* 0x080fe20000000036 */
[----:B------:R-:W-:-:S04]  /*1bf0*/  FFMA R28, R28, R47, R58 ;  /* 0x0000002f1c1c7223 */ /* 0x000fc8000000003a */
[-C--:B------:R-:W-:Y:S01]  /*1c00*/  FFMA R28, R29, R43.reuse, R28 ;  /* 0x0000002b1d1c7223 */ /* 0x080fe2000000001c */
[C---:B------:R-:W-:Y:S01]  /*1c10*/  FFMA R29, R17.reuse, R42, R52 ;  /* 0x0000002a111d7223 */ /* 0x040fe20000000034 */
[----:B------:R-:W-:Y:S01]  /*1c20*/  FFMA R17, R17, R43, R54 ;  /* 0x0000002b11117223 */ /* 0x000fe20000000036 */
[----:B-1----:R-:W-:Y:S01]  /*1c30*/  FFMA R16, R12, R45, R73 ;  /* 0x0000002d0c107223 */ /* 0x002fe20000000049 */
[----:B------:R-:W-:Y:S01]  /*1c40*/  FFMA R67, R44, R12, R67 ;  /* 0x0000000c2c437223 */ /* 0x000fe20000000043 */
[C---:B------:R-:W-:Y:S01]  /*1c50*/  FFMA R46, R12.reuse, R46, R59 ;  /* 0x0000002e0c2e7223 */ /* 0x040fe2000000003b */
[----:B------:R-:W-:Y:S01]  /*1c60*/  FFMA R66, R12, R47, R66 ;  /* 0x0000002f0c427223 */ /* 0x000fe20000000042 */
[-C--:B------:R-:W-:Y:S01]  /*1c70*/  FFMA R41, R41, R13.reuse, R16 ;  /* 0x0000000d29297223 */ /* 0x080fe20000000010 */
[----:B------:R-:W-:Y:S01]  /*1c80*/  FFMA R67, R40, R13, R67 ;  /* 0x0000000d28437223 */ /* 0x000fe20000000043 */
[C---:B------:R-:W-:Y:S01]  /*1c90*/  FFMA R55, R13.reuse, R42, R46 ;  /* 0x0000002a0d377223 */ /* 0x040fe2000000002e */
[----:B------:R-:W-:Y:S01]  /*1ca0*/  FFMA R13, R13, R43, R66 ;  /* 0x0000002b0d0d7223 */ /* 0x000fe20000000042 */
[C---:B--2---:R-:W-:Y:S01]  /*1cb0*/  FFMA R93, R48.reuse, R62, R93 ;  /* 0x0000003e305d7223 */ /* 0x044fe2000000005d */
[C---:B------:R-:W-:Y:S01]  /*1cc0*/  FFMA R60, R48.reuse, R22, R60 ;  /* 0x00000016303c7223 */ /* 0x040fe2000000003c */
[C---:B------:R-:W-:Y:S01]  /*1cd0*/  FFMA R68, R48.reuse, R26, R24 ;  /* 0x0000001a30447223 */ /* 0x040fe20000000018 */
[C---:B------:R-:W-:Y:S01]  /*1ce0*/  FFMA R66, R48.reuse, R34, R91 ;  /* 0x0000002230427223 */ /* 0x040fe2000000005b */
[C---:B------:R-:W-:Y:S01]  /*1cf0*/  FFMA R64, R48.reuse, R30, R77 ;  /* 0x0000001e30407223 */ /* 0x040fe2000000004d */
[----:B------:R-:W-:Y:S01]  /*1d00*/  FFMA R16, R48, R18, R79 ;  /* 0x0000001230107223 */ /* 0x000fe2000000004f */
[C---:B------:R-:W-:Y:S01]  /*1d10*/  FFMA R12, R62.reuse, R49, R69 ;  /* 0x000000313e0c7223 */ /* 0x040fe20000000045 */
[----:B------:R-:W-:Y:S01]  /*1d20*/  FFMA R84, R62, R50, R85 ;  /* 0x000000323e547223 */ /* 0x000fe20000000055 */
[----:B------:R-:W-:Y:S01]  /*1d30*/  FFMA R48, R48, R14, R67 ;  /* 0x0000000e30307223 */ /* 0x000fe20000000043 */
[C---:B------:R-:W-:Y:S01]  /*1d40*/  FFMA R70, R49.reuse, R30, R57 ;  /* 0x0000001e31467223 */ /* 0x040fe20000000039 */
[C---:B------:R-:W-:Y:S01]  /*1d50*/  FFMA R78, R49.reuse, R14, R41 ;  /* 0x0000000e314e7223 */ /* 0x040fe20000000029 */
[-C--:B------:R-:W-:Y:S01]  /*1d60*/  FFMA R62, R62, R51.reuse, R56 ;  /* 0x000000333e3e7223 */ /* 0x080fe20000000038 */
[C---:B------:R-:W-:Y:S01]  /*1d70*/  FFMA R72, R49.reuse, R34, R75 ;  /* 0x0000002231487223 */ /* 0x040fe2000000004b */
[CC--:B------:R-:W-:Y:S01]  /*1d80*/  FFMA R90, R34.reuse, R50.reuse, R53 ;  /* 0x00000032225a7223 */ /* 0x0c0fe20000000035 */
[-C--:B------:R-:W-:Y:S01]  /*1d90*/  FFMA R32, R34, R51.reuse, R32 ;  /* 0x0000003322207223 */ /* 0x080fe20000000020 */
[----:B------:R-:W-:Y:S01]  /*1da0*/  LDS.128 R40, [R7+0x20] ;  /* 0x0000200007287984 */ /* 0x000fe20000000c00 */
[C---:B------:R-:W-:Y:S01]  /*1db0*/  FFMA R34, R30.reuse, R50, R33 ;  /* 0x000000321e227223 */ /* 0x040fe20000000021 */
[-C--:B------:R-:W-:Y:S01]  /*1dc0*/  FFMA R30, R30, R51.reuse, R28 ;  /* 0x000000331e1e7223 */ /* 0x080fe2000000001c */
[C---:B------:R-:W-:Y:S01]  /*1dd0*/  FFMA R20, R49.reuse, R22, R20 ;  /* 0x0000001631147223 */ /* 0x040fe20000000014 */
[----:B------:R-:W1:Y:S01]  /*1de0*/  LDS.128 R56, [R9+UR6+0x400] ;  /* 0x0004000609387984 */ /* 0x000e620008000c00 */
[C---:B------:R-:W-:Y:S01]  /*1df0*/  FFMA R24, R49.reuse, R26, R89 ;  /* 0x0000001a31187223 */ /* 0x040fe20000000059 */
[----:B------:R-:W-:Y:S01]  /*1e00*/  FFMA R74, R49, R18, R65 ;  /* 0x00000012314a7223 */ /* 0x000fe20000000041 */
[-C--:B------:R-:W-:Y:S01]  /*1e10*/  FFMA R76, R22, R50.reuse, R61 ;  /* 0x00000032164c7223 */ /* 0x080fe2000000003d */
[----:B------:R-:W2:Y:S01]  /*1e20*/  LDS.128 R44, [R7+0x120] ;  /* 0x00012000072c7984 */ /* 0x000ea20000000c00 */
[-C--:B------:R-:W-:Y:S01]  /*1e30*/  FFMA R88, R26, R50.reuse, R71 ;  /* 0x000000321a587223 */ /* 0x080fe20000000047 */
[-C--:B------:R-:W-:Y:S01]  /*1e40*/  FFMA R28, R18, R50.reuse, R29 ;  /* 0x00000032121c7223 */ /* 0x080fe2000000001d */
[----:B------:R-:W-:Y:S01]  /*1e50*/  FFMA R92, R14, R50, R55 ;  /* 0x000000320e5c7223 */ /* 0x000fe20000000037 */
[-C--:B------:R-:W-:Y:S01]  /*1e60*/  FFMA R22, R22, R51.reuse, R21 ;  /* 0x0000003316167223 */ /* 0x080fe20000000015 */
[-C--:B------:R-:W-:Y:S01]  /*1e70*/  FFMA R26, R26, R51.reuse, R25 ;  /* 0x000000331a1a7223 */ /* 0x080fe20000000019 */
[-C--:B------:R-:W-:Y:S01]  /*1e80*/  FFMA R18, R18, R51.reuse, R17 ;  /* 0x0000003312127223 */ /* 0x080fe20000000011 */
[----:B------:R-:W-:Y:S01]  /*1e90*/  FFMA R14, R14, R51, R13 ;  /* 0x000000330e0e7223 */ /* 0x000fe2000000000d */
[----:B------:R-:W4:Y:S01]  /*1ea0*/  LDS.128 R52, [R9+UR6+0x480] ;  /* 0x0004800609347984 */ /* 0x000f220008000c00 */
[C---:B---3--:R-:W-:Y:S01]  /*1eb0*/  FFMA R69, R36.reuse, R15, R48 ;  /* 0x0000000f24457223 */ /* 0x048fe20000000030 */
[C---:B------:R-:W-:Y:S01]  /*1ec0*/  FFMA R67, R36.reuse, R19, R16 ;  /* 0x0000001324437223 */ /* 0x040fe20000000010 */
[----:B------:R-:W-:Y:S01]  /*1ed0*/  FFMA R71, R37, R27, R24 ;  /* 0x0000001b25477223 */ /* 0x000fe20000000018 */
[----:B------:R-:W3:Y:S01]  /*1ee0*/  LDS.128 R48, [R7+0x220] ;  /* 0x0002200007307984 */ /* 0x000ee20000000c00 */
[C---:B------:R-:W-:Y:S01]  /*1ef0*/  FFMA R93, R36.reuse, R63, R93 ;  /* 0x0000003f245d7223 */ /* 0x040fe2000000005d */
[C---:B------:R-:W-:Y:S01]  /*1f00*/  FFMA R17, R36.reuse, R23, R60 ;  /* 0x0000001724117223 */ /* 0x040fe2000000003c */
[C---:B------:R-:W-:Y:S01]  /*1f10*/  FFMA R16, R63.reuse, R37, R12 ;  /* 0x000000253f107223 */ /* 0x040fe2000000000c */
[CC--:B------:R-:W-:Y:S01]  /*1f20*/  FFMA R85, R63.reuse, R38.reuse, R84 ;  /* 0x000000263f557223 */ /* 0x0c0fe20000000054 */
[----:B------:R-:W-:Y:S01]  /*1f30*/  FFMA R24, R63, R39, R62 ;  /* 0x000000273f187223 */ /* 0x000fe2000000003e */
[C---:B------:R-:W-:Y:S01]  /*1f40*/  FFMA R65, R36.reuse, R31, R64 ;  /* 0x0000001f24417223 */ /* 0x040fe20000000040 */
[----:B------:R-:W5:Y:S01]  /*1f50*/  LDS.128 R60, [R7+0x320] ;  /* 0x00032000073c7984 */ /* 0x000f620000000c00 */
[----:B------:R-:W-:Y:S01]  /*1f60*/  FFMA R25, R37, R23, R20 ;  /* 0x0000001725197223 */ /* 0x000fe20000000014 */
[CC--:B------:R-:W-:Y:S01]  /*1f70*/  FFMA R91, R23.reuse, R38.reuse, R76 ;  /* 0x00000026175b7223 */ /* 0x0c0fe2000000004c */
[----:B------:R-:W-:Y:S01]  /*1f80*/  FFMA R64, R23, R39, R22 ;  /* 0x0000002717407223 */ /* 0x000fe20000000016 */
[CC--:B------:R-:W-:Y:S01]  /*1f90*/  FFMA R33, R36.reuse, R35.reuse, R66 ;  /* 0x0000002324217223 */ /* 0x0c0fe20000000042 */
[----:B------:R-:W5:Y:S01]  /*1fa0*/  LDS.128 R20, [R7+0x420] ;  /* 0x0004200007147984 */ /* 0x000f620000000c00 */
[----:B------:R-:W-:Y:S01]  /*1fb0*/  FFMA R73, R37, R35, R72 ;  /* 0x0000002325497223 */ /* 0x000fe20000000048 */
[CC--:B------:R-:W-:Y:S01]  /*1fc0*/  FFMA R89, R35.reuse, R38.reuse, R90 ;  /* 0x0000002623597223 */ /* 0x0c0fe2000000005a */
[----:B------:R-:W-:Y:S01]  /*1fd0*/  FFMA R32, R35, R39, R32 ;  /* 0x0000002723207223 */ /* 0x000fe20000000020 */
[C---:B------:R-:W-:Y:S01]  /*1fe0*/  FFMA R75, R37.reuse, R31, R70 ;  /* 0x0000001f254b7223 */ /* 0x040fe20000000046 */
[----:B------:R-:W-:Y:S01]  /*1ff0*/  FFMA R77, R37, R19, R74 ;  /* 0x00000013254d7223 */ /* 0x000fe2000000004a */
[-C--:B------:R-:W-:Y:S01]  /*2000*/  FFMA R35, R31, R38.reuse, R34 ;  /* 0x000000261f237223 */ /* 0x080fe20000000022 */
[----:B------:R-:W-:Y:S01]  /*2010*/  FFMA R37, R37, R15, R78 ;  /* 0x0000000f25257223 */ /* 0x000fe2000000004e */
[CC--:B------:R-:W-:Y:S01]  /*2020*/  FFMA R92, R15.reuse, R38.reuse, R92 ;  /* 0x000000260f5c7223 */ /* 0x0c0fe2000000005c */
[-C--:B------:R-:W-:Y:S01]  /*2030*/  FFMA R34, R15, R39.reuse, R14 ;  /* 0x000000270f227223 */ /* 0x080fe2000000000e */
[----:B------:R-:W-:Y:S01]  /*2040*/  FFMA R30, R31, R39, R30 ;  /* 0x000000271f1e7223 */ /* 0x000fe2000000001e */
[----:B------:R-:W5:Y:S01]  /*2050*/  LDS.128 R12, [R7+0x520] ;  /* 0x00052000070c7984 */ /* 0x000f620000000c00 */
[----:B------:R-:W-:Y:S01]  /*2060*/  FFMA R29, R36, R27, R68 ;  /* 0x0000001b241d7223 */ /* 0x000fe20000000044 */
[-C--:B------:R-:W-:Y:S01]  /*2070*/  FFMA R31, R19, R38.reuse, R28 ;  /* 0x00000026131f7223 */ /* 0x080fe2000000001c */
[C---:B------:R-:W-:Y:S01]  /*2080*/  FFMA R79, R27.reuse, R38, R88 ;  /* 0x000000261b4f7223 */ /* 0x040fe20000000058 */
[-C--:B------:R-:W-:Y:S01]  /*2090*/  FFMA R36, R27, R39.reuse, R26 ;  /* 0x000000271b247223 */ /* 0x080fe2000000001a */
[----:B------:R-:W-:Y:S01]  /*20a0*/  FFMA R28, R19, R39, R18 ;  /* 0x00000027131c7223 */ /* 0x000fe20000000012 */
        /* <DEDUP_REMOVED lines=15> */
[----:B---3--:R-:W-:Y:S01]  /*21a0*/  FFMA R44, R48, R57, R71 ;  /* 0x00000039302c7223 */ /* 0x008fe20000000047 */
[----:B------:R-:W-:Y:S01]  /*21b0*/  FFMA R45, R45, R55, R64 ;  /* 0x000000372d2d7223 */ /* 0x000fe20000000040 */
[----:B------:R-:W-:Y:S01]  /*21c0*/  FFMA R29, R56, R48, R29 ;  /* 0x00000030381d7223 */ /* 0x000fe2000000001d */
[C---:B------:R-:W-:Y:S01]  /*21d0*/  FFMA R64, R48.reuse, R58, R79 ;  /* 0x0000003a30407223 */ /* 0x040fe2000000004f */
[----:B------:R-:W-:Y:S01]  /*21e0*/  FFMA R48, R48, R59, R36 ;  /* 0x0000003b30307223 */ /* 0x000fe20000000024 */
[----:B------:R-:W-:Y:S01]  /*21f0*/  FFMA R79, R53, R49, R44 ;  /* 0x00000031354f7223 */ /* 0x000fe2000000002c */
[----:B-----5:R-:W-:Y:S01]  /*2200*/  FFMA R44, R60, R57, R73 ;  /* 0x000000393c2c7223 */ /* 0x020fe20000000049 */
[----:B------:R-:W1:Y:S01]  /*2210*/  LDS.128 R24, [R7+0x620] ;  /* 0x0006200007187984 */ /* 0x000e620000000c00 */
[----:B------:R-:W-:Y:S01]  /*2220*/  FFMA R36, R52, R49, R29 ;  /* 0x0000003134247223 */ /* 0x000fe2000000001d */
[C---:B------:R-:W-:Y:S01]  /*2230*/  FFMA R71, R49.reuse, R54, R64 ;  /* 0x0000003631477223 */ /* 0x040fe20000000040 */
[----:B------:R-:W-:Y:S01]  /*2240*/  FFMA R49, R49, R55, R48 ;  /* 0x0000003731317223 */ /* 0x000fe20000000030 */
[----:B------:R-:W-:Y:S01]  /*2250*/  FFMA R33, R56, R60, R33 ;  /* 0x0000003c38217223 */ /* 0x000fe20000000021 */
[----:B------:R-:W-:Y:S01]  /*2260*/  FFMA R48, R60, R58, R89 ;  /* 0x0000003a3c307223 */ /* 0x000fe20000000059 */
[----:B------:R-:W-:Y:S01]  /*2270*/  FFMA R73, R53, R61, R44 ;  /* 0x0000003d35497223 */ /* 0x000fe2000000002c */
[----:B------:R-:W-:Y:S01]  /*2280*/  FFMA R44, R20, R57, R75 ;  /* 0x00000039142c7223 */ /* 0x000fe2000000004b */
[----:B------:R-:W-:Y:S01]  /*2290*/  FFMA R89, R52, R61, R33 ;  /* 0x0000003d34597223 */ /* 0x000fe20000000021 */
[----:B------:R-:W2:Y:S01]  /*22a0*/  LDS.128 R16, [R9+UR6+0x500] ;  /* 0x0005000609107984 */ /* 0x000ea20008000c00 */
[----:B------:R-:W-:Y:S01]  /*22b0*/  FFMA R33, R61, R54, R48 ;  /* 0x000000363d217223 */ /* 0x000fe20000000030 */
[-C--:B------:R-:W-:Y:S01]  /*22c0*/  FFMA R32, R60, R59.reuse, R32 ;  /* 0x0000003b3c207223 */ /* 0x080fe20000000020 */
[----:B------:R-:W-:Y:S01]  /*22d0*/  FFMA R65, R56, R20, R65 ;  /* 0x0000001438417223 */ /* 0x000fe20000000041 */
[C---:B------:R-:W-:Y:S01]  /*22e0*/  FFMA R48, R20.reuse, R58, R35 ;  /* 0x0000003a14307223 */ /* 0x040fe20000000023 */
[----:B------:R-:W-:Y:S01]  /*22f0*/  FFMA R20, R20, R59, R30 ;  /* 0x0000003b14147223 */ /* 0x000fe2000000001e */
[----:B------:R-:W-:Y:S01]  /*2300*/  FFMA R35, R53, R21, R44 ;  /* 0x0000001535237223 */ /* 0x000fe2000000002c */
[----:B------:R-:W-:Y:S01]  /*2310*/  FFMA R67, R56, R12, R67 ;  /* 0x0000000c38437223 */ /* 0x000fe20000000043 */
[C---:B------:R-:W-:Y:S01]  /*2320*/  FFMA R30, R12.reuse, R57, R77 ;  /* 0x000000390c1e7223 */ /* 0x040fe2000000004d */
[C---:B------:R-:W-:Y:S01]  /*2330*/  FFMA R44, R12.reuse, R58, R31 ;  /* 0x0000003a0c2c7223 */ /* 0x040fe2000000001f */
[----:B------:R-:W-:Y:S01]  /*2340*/  FFMA R28, R12, R59, R28 ;  /* 0x0000003b0c1c7223 */ /* 0x000fe2000000001c */
[----:B------:R-:W-:Y:S01]  /*2350*/  FFMA R32, R61, R55, R32 ;  /* 0x000000373d207223 */ /* 0x000fe20000000020 */
[C---:B------:R-:W-:Y:S01]  /*2360*/  FFMA R65, R52.reuse, R21, R65 ;  /* 0x0000001534417223 */ /* 0x040fe20000000041 */
[CC--:B------:R-:W-:Y:S01]  /*2370*/  FFMA R61, R21.reuse, R54.reuse, R48 ;  /* 0x00000036153d7223 */ /* 0x0c0fe20000000030 */
[----:B------:R-:W-:Y:S01]  /*2380*/  FFMA R20, R21, R55, R20 ;  /* 0x0000003715147223 */ /* 0x000fe20000000014 */
[-C--:B------:R-:W-:Y:S01]  /*2390*/  FFMA R75, R52, R13.reuse, R67 ;  /* 0x0000000d344b7223 */ /* 0x080fe20000000043 */
[----:B------:R-:W-:Y:S01]  /*23a0*/  FFMA R67, R53, R13, R30 ;  /* 0x0000000d35437223 */ /* 0x000fe2000000001e */
[C---:B------:R-:W-:Y:S01]  /*23b0*/  FFMA R21, R13.reuse, R54, R44 ;  /* 0x000000360d157223 */ /* 0x040fe2000000002c */
[----:B------:R-:W-:-:S02]  /*23c0*/  FFMA R13, R13, R55, R28 ;  /* 0x000000370d0d7223 */ /* 0x000fc4000000001c */
[----:B------:R-:W3:Y:S01]  /*23d0*/  LDS.128 R28, [R9+UR6+0x580] ;  /* 0x00058006091c7984 */ /* 0x000ee20008000c00 */
        /* <DEDUP_REMOVED lines=9> */
[-C--:B------:R-:W-:Y:S01]  /*2470*/  FFMA R66, R16, R62.reuse, R89 ;  /* 0x0000003e10427223 */ /* 0x080fe20000000059 */
[C---:B------:R-:W-:Y:S01]  /*2480*/  FFMA R12, R42.reuse, R17, R85 ;  /* 0x000000112a0c7223 */ /* 0x040fe20000000055 */
[C---:B------:R-:W-:Y:S01]  /*2490*/  FFMA R68, R17.reuse, R62, R73 ;  /* 0x0000003e11447223 */ /* 0x040fe20000000049 */
[-C--:B------:R-:W-:Y:S01]  /*24a0*/  FFMA R78, R42, R18.reuse, R91 ;  /* 0x000000122a4e7223 */ /* 0x080fe2000000005b */
[----:B------:R-:W-:Y:S01]  /*24b0*/  FFMA R88, R62, R18, R33 ;  /* 0x000000123e587223 */ /* 0x000fe20000000021 */
[----:B------:R-:W-:Y:S01]  /*24c0*/  FFMA R60, R16, R50, R36 ;  /* 0x00000032103c7223 */ /* 0x000fe20000000024 */
[C---:B------:R-:W-:Y:S01]  /*24d0*/  FFMA R70, R17.reuse, R22, R35 ;  /* 0x0000001611467223 */ /* 0x040fe20000000023 */
[-C--:B------:R-:W-:Y:S01]  /*24e0*/  FFMA R42, R42, R19.reuse, R38 ;  /* 0x000000132a2a7223 */ /* 0x080fe20000000026 */
[-C--:B------:R-:W-:Y:S01]  /*24f0*/  FFMA R62, R62, R19.reuse, R32 ;  /* 0x000000133e3e7223 */ /* 0x080fe20000000020 */
[-C--:B------:R-:W-:Y:S01]  /*2500*/  FFMA R48, R16, R14.reuse, R75 ;  /* 0x0000000e10307223 */ /* 0x080fe2000000004b */
[C---:B------:R-:W-:Y:S01]  /*2510*/  FFMA R72, R17.reuse, R14, R67 ;  /* 0x0000000e11487223 */ /* 0x040fe20000000043 */
[----:B------:R-:W-:Y:S01]  /*2520*/  LDS.128 R36, [R7+0x30] ;  /* 0x0000300007247984 */ /* 0x000fe20000000c00 */
[----:B------:R-:W-:Y:S01]  /*2530*/  FFMA R90, R14, R18, R21 ;  /* 0x000000120e5a7223 */ /* 0x000fe20000000015 */
[C---:B------:R-:W-:Y:S01]  /*2540*/  FFMA R24, R16.reuse, R46, R41 ;  /* 0x0000002e10187223 */ /* 0x040fe20000000029 */
[----:B------:R-:W-:Y:S01]  /*2550*/  FFMA R44, R16, R22, R65 ;  /* 0x00000016102c7223 */ /* 0x000fe20000000041 */
[----:B------:R-:W1:Y:S01]  /*2560*/  LDS.128 R32, [R9+UR6+0x600] ;  /* 0x0006000609207984 */ /* 0x000e620008000c00 */
[CC--:B------:R-:W-:Y:S01]  /*2570*/  FFMA R74, R17.reuse, R26.reuse, R53 ;  /* 0x0000001a114a7223 */ /* 0x0c0fe20000000035 */
[-C--:B------:R-:W-:Y:S01]  /*2580*/  FFMA R14, R14, R19.reuse, R13 ;  /* 0x000000130e0e7223 */ /* 0x080fe2000000000d */
[----:B------:R-:W-:Y:S01]  /*2590*/  FFMA R16, R16, R26, R69 ;  /* 0x0000001a10107223 */ /* 0x000fe20000000045 */
[----:B------:R-:W2:Y:S01]  /*25a0*/  LDS.128 R52, [R7+0x130] ;  /* 0x0001300007347984 */ /* 0x000ea20000000c00 */
[C---:B------:R-:W-:Y:S01]  /*25b0*/  FFMA R13, R26.reuse, R18, R57 ;  /* 0x000000121a0d7223 */ /* 0x040fe20000000039 */
[-C--:B------:R-:W-:Y:S01]  /*25c0*/  FFMA R26, R26, R19.reuse, R56 ;  /* 0x000000131a1a7223 */ /* 0x080fe20000000038 */
[C---:B------:R-:W-:Y:S01]  /*25d0*/  FFMA R40, R17.reuse, R46, R40 ;  /* 0x0000002e11287223 */ /* 0x040fe20000000028 */
[----:B------:R-:W4:Y:S01]  /*25e0*/  LDS.128 R56, [R9+UR6+0x680] ;  /* 0x0006800609387984 */ /* 0x000f220008000c00 */
[----:B------:R-:W-:Y:S01]  /*25f0*/  FFMA R64, R17, R50, R79 ;  /* 0x0000003211407223 */ /* 0x000fe2000000004f */
[-C--:B------:R-:W-:Y:S01]  /*2600*/  FFMA R76, R46, R18.reuse, R93 ;  /* 0x000000122e4c7223 */ /* 0x080fe2000000005d */
[-C--:B------:R-:W-:Y:S01]  /*2610*/  FFMA R84, R50, R18.reuse, R71 ;  /* 0x0000001232547223 */ /* 0x080fe20000000047 */
[----:B------:R-:W-:Y:S01]  /*2620*/  FFMA R92, R22, R18, R61 ;  /* 0x00000012165c7223 */ /* 0x000fe2000000003d */
[-C--:B------:R-:W-:Y:S01]  /*2630*/  FFMA R46, R46, R19.reuse, R45 ;  /* 0x000000132e2e7223 */ /* 0x080fe2000000002d */
[-C--:B------:R-:W-:Y:S01]  /*2640*/  FFMA R50, R50, R19.reuse, R49 ;  /* 0x0000001332327223 */ /* 0x080fe20000000031 */
[----:B------:R-:W-:Y:S01]  /*2650*/  FFMA R20, R22, R19, R20 ;  /* 0x0000001316147223 */ /* 0x000fe20000000014 */
[C---:B---3--:R-:W-:Y:S01]  /*2660*/  FFMA R61, R28.reuse, R27, R16 ;  /* 0x0000001b1c3d7223 */ /* 0x048fe20000000010 */
[C---:B------:R-:W-:Y:S01]  /*2670*/  FFMA R69, R28.reuse, R43, R25 ;  /* 0x0000002b1c457223 */ /* 0x040fe20000000019 */
[----:B------:R-:W3:Y:S01]  /*2680*/  LDS.128 R16, [R7+0x230] ;  /* 0x0002300007107984 */ /* 0x000ee20000000c00 */
        /* <DEDUP_REMOVED lines=19> */
[CC--:B------:R-:W-:Y:S01]  /*27c0*/  FFMA R51, R63.reuse, R30.reuse, R88 ;  /* 0x0000001e3f337223 */ /* 0x0c0fe20000000058 */
[-C--:B------:R-:W-:Y:S01]  /*27d0*/  FFMA R62, R63, R31.reuse, R62 ;  /* 0x0000001f3f3e7223 */ /* 0x080fe2000000003e */
[CC--:B------:R-:W-:Y:S01]  /*27e0*/  FFMA R63, R23.reuse, R30.reuse, R92 ;  /* 0x0000001e173f7223 */ /* 0x0c0fe2000000005c */
[-C--:B------:R-:W-:Y:S01]  /*27f0*/  FFMA R44, R23, R31.reuse, R20 ;  /* 0x0000001f172c7223 */ /* 0x080fe20000000014 */
[C---:B------:R-:W-:Y:S01]  /*2800*/  FFMA R93, R15.reuse, R30, R90 ;  /* 0x0000001e0f5d7223 */ /* 0x040fe2000000005a */
[----:B------:R-:W5:Y:S01]  /*2810*/  LDS.128 R20, [R7+0x430] ;  /* 0x0004300007147984 */ /* 0x000f620000000c00 */
[----:B------:R-:W-:Y:S01]  /*2820*/  FFMA R60, R15, R31, R14 ;  /* 0x0000001f0f3c7223 */ /* 0x000fe2000000000e */
[C---:B-1----:R-:W-:Y:S01]  /*2830*/  FFMA R69, R36.reuse, R32, R69 ;  /* 0x0000002024457223 */ /* 0x042fe20000000045 */
[----:B------:R-:W-:Y:S01]  /*2840*/  FFMA R48, R27, R30, R13 ;  /* 0x0000001e1b307223 */ /* 0x000fe2000000000d */
        /* <DEDUP_REMOVED lines=13> */
[----:B------:R-:W-:Y:S01]  /*2920*/  FFMA R37, R53, R58, R66 ;  /* 0x0000003a35257223 */ /* 0x000fe20000000042 */
[----:B------:R-:W-:Y:S01]  /*2930*/  FFMA R64, R27, R31, R26 ;  /* 0x0000001f1b407223 */ /* 0x000fe2000000001a */
[----:B------:R-:W-:Y:S01]  /*2940*/  FFMA R53, R53, R59, R46 ;  /* 0x0000003b35357223 */ /* 0x000fe2000000002e */
[----:B------:R-:W1:Y:S01]  /*2950*/  LDS.128 R24, [R7+0x530] ;  /* 0x0005300007187984 */ /* 0x000e620000000c00 */
[----:B---3--:R-:W-:Y:S01]  /*2960*/  FFMA R46, R16, R33, R73 ;  /* 0x00000021102e7223 */ /* 0x008fe20000000049 */
[----:B------:R-:W-:Y:S01]  /*2970*/  FFMA R45, R32, R16, R45 ;  /* 0x00000010202d7223 */ /* 0x000fe2000000002d */
[C---:B------:R-:W-:Y:S01]  /*2980*/  FFMA R66, R16.reuse, R34, R47 ;  /* 0x0000002210427223 */ /* 0x040fe2000000002f */
[----:B------:R-:W-:Y:S01]  /*2990*/  FFMA R50, R16, R35, R50 ;  /* 0x0000002310327223 */ /* 0x000fe20000000032 */
[----:B------:R2:W3:Y:S01]  /*29a0*/  LDS.128 R28, [R7+0x630] ;  /* 0x00063000071c7984 */ /* 0x0004e20000000c00 */
[----:B------:R-:W-:Y:S01]  /*29b0*/  FFMA R73, R57, R17, R46 ;  /* 0x0000001139497223 */ /* 0x000fe2000000002e */
[----:B------:R-:W-:-:S02]  /*29c0*/  FFMA R16, R17, R58, R66 ;  /* 0x0000003a11107223 */ /* 0x000fc40000000042 */
[----:B------:R-:W4:Y:S01]  /*29d0*/  LDS.128 R12, [R9+UR6+0x700] ;  /* 0x00070006090c7984 */ /* 0x000f220008000c00 */
[----:B-----5:R-:W-:Y:S01]  /*29e0*/  FFMA R46, R40, R33, R77 ;  /* 0x00000021282e7223 */ /* 0x020fe2000000004d */
[----:B------:R-:W-:Y:S01]  /*29f0*/  FFMA R49, R32, R40, R49 ;  /* 0x0000002820317223 */ /* 0x000fe20000000031 */
[----:B--2---:R-:W-:Y:S01]  /*2a00*/  FFMA R7, R56, R17, R45 ;  /* 0x0000001138077223 */ /* 0x004fe2000000002d */
[----:B------:R-:W-:Y:S01]  /*2a10*/  FFMA R17, R17, R59, R50 ;  /* 0x0000003b11117223 */ /* 0x000fe20000000032 */
[C---:B------:R-:W-:Y:S01]  /*2a20*/  FFMA R50, R40.reuse, R34, R51 ;  /* 0x0000002228327223 */ /* 0x040fe20000000033 */
[----:B------:R-:W-:Y:S01]  /*2a30*/  FFMA R62, R40, R35, R62 ;  /* 0x00000023283e7223 */ /* 0x000fe2000000003e */
[-C--:B------:R-:W-:Y:S01]  /*2a40*/  FFMA R51, R57, R41.reuse, R46 ;  /* 0x0000002939337223 */ /* 0x080fe2000000002e */
[----:B------:R-:W-:Y:S01]  /*2a50*/  FFMA R49, R56, R41, R49 ;  /* 0x0000002938317223 */ /* 0x000fe20000000031 */
[----:B------:R-:W-:Y:S01]  /*2a60*/  FFMA R77, R41, R58, R50 ;  /* 0x0000003a294d7223 */ /* 0x000fe20000000032 */
[----:B------:R-:W-:Y:S01]  /*2a70*/  FFMA R65, R32, R20, R65 ;  /* 0x0000001420417223 */ /* 0x000fe20000000041 */
[C---:B------:R-:W-:Y:S01]  /*2a80*/  FFMA R40, R20.reuse, R33, R79 ;  /* 0x0000002114287223 */ /* 0x040fe2000000004f */
[C---:B------:R-:W-:Y:S01]  /*2a90*/  FFMA R46, R20.reuse, R34, R63 ;  /* 0x00000022142e7223 */ /* 0x040fe2000000003f */
[----:B------:R-:W-:Y:S01]  /*2aa0*/  FFMA R44, R20, R35, R44 ;  /* 0x00000023142c7223 */ /* 0x000fe2000000002c */
[-C--:B------:R-:W-:Y:S01]  /*2ab0*/  FFMA R79, R56, R21.reuse, R65 ;  /* 0x00000015384f7223 */ /* 0x080fe20000000041 */
[----:B------:R-:W-:Y:S01]  /*2ac0*/  FFMA R63, R57, R21, R40 ;  /* 0x00000015393f7223 */ /* 0x000fe20000000028 */
[C---:B------:R-:W-:Y:S01]  /*2ad0*/  FFMA R65, R21.reuse, R58, R46 ;  /* 0x0000003a15417223 */ /* 0x040fe2000000002e */
[-C--:B------:R-:W-:Y:S01]  /*2ae0*/  FFMA R21, R21, R59.reuse, R44 ;  /* 0x0000003b15157223 */ /* 0x080fe2000000002c */
[----:B------:R-:W-:Y:S01]  /*2af0*/  FFMA R41, R41, R59, R62 ;  /* 0x0000003b29297223 */ /* 0x000fe2000000003e */
[----:B------:R2:W5:Y:S01]  /*2b00*/  LDS.128 R44, [R9+UR6+0x780] ;  /* 0x00078006092c7984 */ /* 0x0005620008000c00 */
[----:B-1----:R-:W-:Y:S01]  /*2b10*/  FFMA R20, R24, R33, R85 ;  /* 0x0000002118147223 */ /* 0x002fe20000000055 */
[----:B------:R-:W-:Y:S01]  /*2b20*/  FFMA R67, R32, R24, R67 ;  /* 0x0000001820437223 */ /* 0x000fe20000000043 */
[C---:B------:R-:W-:Y:S01]  /*2b30*/  FFMA R40, R24.reuse, R34, R93 ;  /* 0x0000002218287223 */ /* 0x040fe2000000005d */
[----:B------:R-:W-:Y:S01]  /*2b40*/  FFMA R60, R24, R35, R60 ;  /* 0x00000023183c7223 */ /* 0x000fe2000000003c */
[----:B------:R-:W-:Y:S01]  /*2b50*/  FFMA R85, R57, R25, R20 ;  /* 0x0000001939557223 */ /* 0x000fe20000000014 */
[----:B---3--:R-:W-:Y:S01]  /*2b60*/  FFMA R61, R32, R28, R61 ;  /* 0x0000001c203d7223 */ /* 0x008fe2000000003d */
[C---:B------:R-:W-:Y:S01]  /*2b70*/  FFMA R20, R28.reuse, R33, R75 ;  /* 0x000000211c147223 */ /* 0x040fe2000000004b */
[C---:B------:R-:W-:Y:S01]  /*2b80*/  FFMA R48, R28.reuse, R34, R48 ;  /* 0x000000221c307223 */ /* 0x040fe20000000030 */
[----:B------:R-:W-:Y:S01]  /*2b90*/  FFMA R64, R28, R35, R64 ;  /* 0x000000231c407223 */ /* 0x000fe20000000040 */
[C---:B------:R-:W-:Y:S01]  /*2ba0*/  FFMA R93, R56.reuse, R25, R67 ;  /* 0x00000019385d7223 */ /* 0x040fe20000000043 */
[-C--:B------:R-:W-:Y:S01]  /*2bb0*/  FFMA R61, R56, R29.reuse, R61 ;  /* 0x0000001d383d7223 */ /* 0x080fe2000000003d */
[-C--:B------:R-:W-:Y:S01]  /*2bc0*/  FFMA R67, R25, R58.reuse, R40 ;  /* 0x0000003a19437223 */ /* 0x080fe20000000028 */
[----:B------:R-:W-:Y:S01]  /*2bd0*/  FFMA R57, R57, R29, R20 ;  /* 0x0000001d39397223 */ /* 0x000fe20000000014 */
[----:B--2---:R-:W-:Y:S01]  /*2be0*/  FFMA R9, R29, R58, R48 ;  /* 0x0000003a1d097223 */ /* 0x004fe20000000030 */
[-C--:B------:R-:W-:Y:S01]  /*2bf0*/  FFMA R25, R25, R59.reuse, R60 ;  /* 0x0000003b19197223 */ /* 0x080fe2000000003c */
[----:B------:R-:W-:Y:S01]  /*2c00*/  FFMA R64, R29, R59, R64 ;  /* 0x0000003b1d407223 */ /* 0x000fe20000000040 */
[C---:B----4-:R-:W-:Y:S01]  /*2c10*/  FFMA R89, R12.reuse, R38, R89 ;  /* 0x000000260c597223 */ /* 0x050fe20000000059 */
[C---:B------:R-:W-:Y:S01]  /*2c20*/  FFMA R20, R12.reuse, R54, R91 ;  /* 0x000000360c147223 */ /* 0x040fe2000000005b */
[C---:B------:R-:W-:Y:S01]  /*2c30*/  FFMA R24, R12.reuse, R18, R7 ;  /* 0x000000120c187223 */ /* 0x040fe20000000007 */
[C---:B------:R-:W-:Y:S01]  /*2c40*/  FFMA R28, R12.reuse, R42, R49 ;  /* 0x0000002a0c1c7223 */ /* 0x040fe20000000031 */
[C---:B------:R-:W-:Y:S01]  /*2c50*/  FFMA R34, R12.reuse, R22, R79 ;  /* 0x000000160c227223 */ /* 0x040fe2000000004f */
[C---:B------:R-:W-:Y:S01]  /*2c60*/  FFMA R48, R12.reuse, R26, R93 ;  /* 0x0000001a0c307223 */ /* 0x040fe2000000005d */
[----:B------:R-:W-:Y:S01]  /*2c70*/  FFMA R56, R12, R30, R61 ;  /* 0x0000001e0c387223 */ /* 0x000fe2000000003d */
[C---:B------:R-:W-:Y:S01]  /*2c80*/  FFMA R66, R38.reuse, R13, R69 ;  /* 0x0000000d26427223 */ /* 0x040fe20000000045 */
[C---:B------:R-:W-:Y:S01]  /*2c90*/  FFMA R68, R38.reuse, R14, R71 ;  /* 0x0000000e26447223 */ /* 0x040fe20000000047 */
[-C--:B------:R-:W-:Y:S01]  /*2ca0*/  FFMA R52, R38, R15.reuse, R52 ;  /* 0x0000000f26347223 */ /* 0x080fe20000000034 */
[C---:B------:R-:W-:Y:S01]  /*2cb0*/  FFMA R36, R13.reuse, R54, R36 ;  /* 0x000000360d247223 */ /* 0x040fe20000000024 */
[C---:B------:R-:W-:Y:S01]  /*2cc0*/  FFMA R12, R13.reuse, R18, R73 ;  /* 0x000000120d0c7223 */ /* 0x040fe20000000049 */
[C---:B------:R-:W-:Y:S01]  /*2cd0*/  FFMA R32, R13.reuse, R42, R51 ;  /* 0x0000002a0d207223 */ /* 0x040fe20000000033 */
[C---:B------:R-:W-:Y:S01]  /*2ce0*/  FFMA R40, R13.reuse, R22, R63 ;  /* 0x000000160d287223 */ /* 0x040fe2000000003f */
[C---:B------:R-:W-:Y:S01]  /*2cf0*/  FFMA R50, R13.reuse, R26, R85 ;  /* 0x0000001a0d327223 */ /* 0x040fe20000000055 */
[----:B------:R-:W-:Y:S01]  /*2d00*/  FFMA R58, R13, R30, R57 ;  /* 0x0000001e0d3a7223 */ /* 0x000fe20000000039 */
[-C--:B------:R-:W-:Y:S01]  /*2d10*/  FFMA R70, R54, R14.reuse, R37 ;  /* 0x0000000e36467223 */ /* 0x080fe20000000025 */
[-C--:B------:R-:W-:Y:S01]  /*2d20*/  FFMA R16, R18, R14.reuse, R16 ;  /* 0x0000000e12107223 */ /* 0x080fe20000000010 */
[-C--:B------:R-:W-:Y:S01]  /*2d30*/  FFMA R38, R42, R14.reuse, R77 ;  /* 0x0000000e2a267223 */ /* 0x080fe2000000004d */
[-C--:B------:R-:W-:Y:S01]  /*2d40*/  FFMA R60, R22, R14.reuse, R65 ;  /* 0x0000000e163c7223 */ /* 0x080fe20000000041 */
[-C--:B------:R-:W-:Y:S01]  /*2d50*/  FFMA R62, R26, R14.reuse, R67 ;  /* 0x0000000e1a3e7223 */ /* 0x080fe20000000043 */
[----:B------:R-:W-:Y:S01]  /*2d60*/  FFMA R76, R30, R14, R9 ;  /* 0x0000000e1e4c7223 */ /* 0x000fe20000000009 */
[-C--:B------:R-:W-:Y:S01]  /*2d70*/  FFMA R54, R54, R15.reuse, R53 ;  /* 0x0000000f36367223 */ /* 0x080fe20000000035 */
[-C--:B------:R-:W-:Y:S01]  /*2d80*/  FFMA R18, R18, R15.reuse, R17 ;  /* 0x0000000f12127223 */ /* 0x080fe20000000011 */
[-C--:B------:R-:W-:Y:S01]  /*2d90*/  FFMA R42, R42, R15.reuse, R41 ;  /* 0x0000000f2a2a7223 */ /* 0x080fe20000000029 */
[-C--:B------:R-:W-:Y:S01]  /*2da0*/  FFMA R22, R22, R15.reuse, R21 ;  /* 0x0000000f16167223 */ /* 0x080fe20000000015 */
[-C--:B------:R-:W-:Y:S01]  /*2db0*/  FFMA R26, R26, R15.reuse, R25 ;  /* 0x0000000f1a1a7223 */ /* 0x080fe20000000019 */
[----:B------:R-:W-:Y:S01]  /*2dc0*/  FFMA R30, R30, R15, R64 ;  /* 0x0000000f1e1e7223 */ /* 0x000fe20000000040 */
[C---:B-----5:R-:W-:Y:S01]  /*2dd0*/  FFMA R93, R44.reuse, R39, R89 ;  /* 0x000000272c5d7223 */ /* 0x060fe20000000059 */
[C---:B------:R-:W-:Y:S01]  /*2de0*/  FFMA R91, R44.reuse, R55, R20 ;  /* 0x000000372c5b7223 */ /* 0x040fe20000000014 */
        /* <DEDUP_REMOVED lines=10> */
[----:B------:R-:W-:Y:S01]  /*2e90*/  FFMA R73, R45, R27, R50 ;  /* 0x0000001b2d497223 */ /* 0x000fe20000000032 */
[-C--:B------:R-:W-:Y:S01]  /*2ea0*/  FFMA R85, R23, R46.reuse, R60 ;  /* 0x0000002e17557223 */ /* 0x080fe2000000003c */
[-C--:B------:R-:W-:Y:S01]  /*2eb0*/  FFMA R89, R27, R46.reuse, R62 ;  /* 0x0000002e1b597223 */ /* 0x080fe2000000003e */
[----:B------:R-:W-:Y:S01]  /*2ec0*/  FFMA R45, R45, R31, R58 ;  /* 0x0000001f2d2d7223 */ /* 0x000fe2000000003a */
[CC--:B------:R-:W-:Y:S01]  /*2ed0*/  FFMA R68, R39.reuse, R46.reuse, R68 ;  /* 0x0000002e27447223 */ /* 0x0c0fe20000000044 */
[-C--:B------:R-:W-:Y:S01]  /*2ee0*/  FFMA R72, R39, R47.reuse, R52 ;  /* 0x0000002f27487223 */ /* 0x080fe20000000034 */
[CC--:B------:R-:W-:Y:S01]  /*2ef0*/  FFMA R70, R55.reuse, R46.reuse, R70 ;  /* 0x0000002e37467223 */ /* 0x0c0fe20000000046 */
[-C--:B------:R-:W-:Y:S01]  /*2f00*/  FFMA R74, R55, R47.reuse, R54 ;  /* 0x0000002f374a7223 */ /* 0x080fe20000000036 */
[CC--:B------:R-:W-:Y:S01]  /*2f10*/  FFMA R75, R19.reuse, R46.reuse, R16 ;  /* 0x0000002e134b7223 */ /* 0x0c0fe20000000010 */
[-C--:B------:R-:W-:Y:S01]  /*2f20*/  FFMA R12, R19, R47.reuse, R18 ;  /* 0x0000002f130c7223 */ /* 0x080fe20000000012 */
[CC--:B------:R-:W-:Y:S01]  /*2f30*/  FFMA R79, R43.reuse, R46.reuse, R38 ;  /* 0x0000002e2b4f7223 */ /* 0x0c0fe20000000026 */
[-C--:B------:R-:W-:Y:S01]  /*2f40*/  FFMA R14, R43, R47.reuse, R42 ;  /* 0x0000002f2b0e7223 */ /* 0x080fe2000000002a */
[-C--:B------:R-:W-:Y:S01]  /*2f50*/  FFMA R60, R23, R47.reuse, R22 ;  /* 0x0000002f173c7223 */ /* 0x080fe20000000016 */
[-C--:B------:R-:W-:Y:S01]  /*2f60*/  FFMA R62, R27, R47.reuse, R26 ;  /* 0x0000002f1b3e7223 */ /* 0x080fe2000000001a */
[C---:B------:R-:W-:Y:S01]  /*2f70*/  FFMA R77, R31.reuse, R46, R76 ;  /* 0x0000002e1f4d7223 */ /* 0x040fe2000000004c */
[----:B------:R-:W-:Y:S01]  /*2f80*/  FFMA R44, R31, R47, R30 ;  /* 0x0000002f1f2c7223 */ /* 0x000fe2000000001e */
[----:B------:R-:W-:Y:S06]  /*2f90*/  @P0 BRA `(.L_x_0) ;  /* 0xffffffd800d80947 */ /* 0x000fec000383ffff */
[----:B------:R-:W1:Y:S01]  /*2fa0*/  S2R R3, SR_TID.X ;  /* 0x0000000000037919 */ /* 0x000e620000002100 */
[----:B------:R-:W-:-:S04]  /*2fb0*/  DEPBAR.LE SB0, 0x1 ;  /* 0x000080400000791a */ /* 0x000fc80000000000 */
[----:B------:R-:W-:Y:S01]  /*2fc0*/  SHF.L.U32 R0, R0, 0x7, RZ ;  /* 0x0000000700007819 */ /* 0x000fe200000006ff */
[----:B------:R-:W-:-:S03]  /*2fd0*/  IMAD R9, R10, 0x18800, R5 ;  /* 0x000188000a097824 */ /* 0x000fc600078e0205 */
[----:B------:R-:W-:-:S04]  /*2fe0*/  LOP3.LUT R0, R0, 0x3800, RZ, 0xc0, !PT ;  /* 0x0000380000007812 */ /* 0x000fc800078ec0ff */
[----:B------:R-:W-:Y:S02]  /*2ff0*/  IADD3 R0, PT, PT, R0, R9, RZ ;  /* 0x0000000900007210 */ /* 0x000fe40007ffe0ff */
[C---:B-1----:R-:W-:Y:S02]  /*3000*/  SHF.L.U32 R2, R3.reuse, 0x4, RZ ;  /* 0x0000000403027819 */ /* 0x042fe400000006ff */
[----:B------:R-:W-:Y:S02]  /*3010*/  SHF.L.U32 R3, R3, 0x3, RZ ;  /* 0x0000000303037819 */ /* 0x000fe400000006ff */
[----:B------:R-:W-:Y:S01]  /*3020*/  LOP3.LUT R2, R2, 0x70, RZ, 0xc0, !PT ;  /* 0x0000007002027812 */ /* 0x000fe200078ec0ff */
[----:B------:R-:W-:Y:S01]  /*3030*/  BAR.SYNC.DEFER_BLOCKING 0x0 ;  /* 0x0000000000007b1d */ /* 0x000fe20000010000 */
[----:B------:R-:W-:-:S05]  /*3040*/  LOP3.LUT R3, R3, 0xc0, RZ, 0xc0, !PT ;  /* 0x000000c003037812 */ /* 0x000fca00078ec0ff */
[----:B------:R-:W-:Y:S04]  /*3050*/  LDS.128 R28, [R2+UR6] ;  /* 0x00000006021c7984 */ /* 0x000fe80008000c00 */
[----:B------:R-:W1:Y:S04]  /*3060*/  LDS.128 R20, [R3+UR8+0x200] ;  /* 0x0002000803147984 */ /* 0x000e680008000c00 */
[----:B------:R-:W2:Y:S04]  /*3070*/  LDS.128 R24, [R2+UR6+0x80] ;  /* 0x0000800602187984 */ /* 0x000ea80008000c00 */
[----:B------:R-:W3:Y:S04]  /*3080*/  LDS.128 R16, [R3+UR8+0x300] ;  /* 0x0003000803107984 */ /* 0x000ee80008000c00 */
[----:B------:R-:W4:Y:S04]  /*3090*/  LDS.128 R4, [R3+UR8+0x400] ;  /* 0x0004000803047984 */ /* 0x000f280008000c00 */
[----:B------:R-:W5:Y:S04]  /*30a0*/  LDS.128 R8, [R3+UR8+0x500] ;  /* 0x0005000803087984 */ /* 0x000f680008000c00 */
[----:B------:R-:W5:Y:S04]  /*30b0*/  LDS.128 R36, [R3+UR8] ;  /* 0x0000000803247984 */ /* 0x000f680008000c00 */
[----:B------:R-:W5:Y:S04]  /*30c0*/  LDS.128 R32, [R3+UR8+0x100] ;  /* 0x0001000803207984 */ /* 0x000f680008000c00 */
[----:B------:R-:W5:Y:S04]  /*30d0*/  LDS.128 R40, [R3+UR8+0x600] ;  /* 0x0006000803287984 */ /* 0x000f680008000c00 */
[----:B------:R-:W5:Y:S01]  /*30e0*/  LDS.128 R48, [R2+UR6+0x100] ;  /* 0x0001000602307984 */ /* 0x000f620008000c00 */
[----:B-1----:R-:W-:Y:S01]  /*30f0*/  FFMA R15, R28, R20, R15 ;  /* 0x000000141c0f7223 */ /* 0x002fe2000000000f */
[C---:B------:R-:W-:Y:S01]  /*3100*/  FFMA R46, R20.reuse, R29, R65 ;  /* 0x0000001d142e7223 */ /* 0x040fe20000000041 */
[C---:B------:R-:W-:Y:S01]  /*3110*/  FFMA R52, R20.reuse, R30, R75 ;  /* 0x0000001e14347223 */ /* 0x040fe2000000004b */
[----:B------:R-:W-:Y:S01]  /*3120*/  FFMA R12, R20, R31, R12 ;  /* 0x0000001f140c7223 */ /* 0x000fe2000000000c */
[-C--:B--2---:R-:W-:Y:S01]  /*3130*/  FFMA R75, R24, R21.reuse, R15 ;  /* 0x00000015184b7223 */ /* 0x084fe2000000000f */
[----:B------:R-:W-:Y:S01]  /*3140*/  FFMA R65, R25, R21, R46 ;  /* 0x0000001519417223 */ /* 0x000fe2000000002e */
[C---:B------:R-:W-:Y:S01]  /*3150*/  FFMA R53, R21.reuse, R26, R52 ;  /* 0x0000001a15357223 */ /* 0x040fe20000000034 */
[----:B------:R-:W-:Y:S01]  /*3160*/  FFMA R21, R21, R27, R12 ;  /* 0x0000001b15157223 */ /* 0x000fe2000000000c */
[----:B---3--:R-:W-:Y:S01]  /*3170*/  FFMA R12, R16, R29, R71 ;  /* 0x0000001d100c7223 */ /* 0x008fe20000000047 */
[----:B------:R-:W-:Y:S01]  /*3180*/  FFMA R13, R28, R16, R13 ;  /* 0x000000101c0d7223 */ /* 0x000fe2000000000d */
[C---:B------:R-:W-:Y:S01]  /*3190*/  FFMA R20, R16.reuse, R30, R79 ;  /* 0x0000001e10147223 */ /* 0x040fe2000000004f */
[----:B------:R-:W-:Y:S01]  /*31a0*/  FFMA R16, R16, R31, R14 ;  /* 0x0000001f10107223 */ /* 0x000fe2000000000e */
[----:B------:R-:W-:Y:S01]  /*31b0*/  FFMA R71, R25, R17, R12 ;  /* 0x0000001119477223 */ /* 0x000fe2000000000c */
[----:B----4-:R-:W-:Y:S01]  /*31c0*/  FFMA R63, R28, R4, R63 ;  /* 0x000000041c3f7223 */ /* 0x010fe2000000003f */
[C---:B------:R-:W-:Y:S01]  /*31d0*/  FFMA R12, R4.reuse, R29, R69 ;  /* 0x0000001d040c7223 */ /* 0x040fe20000000045 */
[----:B------:R-:W-:Y:S01]  /*31e0*/  FFMA R14, R4, R30, R85 ;  /* 0x0000001e040e7223 */ /* 0x000fe20000000055 */
[C---:B------:R-:W-:Y:S01]  /*31f0*/  FFMA R79, R24.reuse, R17, R13 ;  /* 0x00000011184f7223 */ /* 0x040fe2000000000d */
[CC--:B------:R-:W-:Y:S01]  /*3200*/  FFMA R55, R17.reuse, R26.reuse, R20 ;  /* 0x0000001a11377223 */ /* 0x0c0fe20000000014 */
[----:B------:R-:W-:Y:S01]  /*3210*/  FFMA R16, R17, R27, R16 ;  /* 0x0000001b11107223 */ /* 0x000fe20000000010 */
[-C--:B------:R-:W-:Y:S01]  /*3220*/  FFMA R69, R24, R5.reuse, R63 ;  /* 0x0000000518457223 */ /* 0x080fe2000000003f */
[----:B------:R-:W-:Y:S01]  /*3230*/  FFMA R63, R25, R5, R12 ;  /* 0x00000005193f7223 */ /* 0x000fe2000000000c */
[C---:B------:R-:W-:Y:S01]  /*3240*/  FFMA R17, R5.reuse, R26, R14 ;  /* 0x0000001a05117223 */ /* 0x040fe2000000000e */
[----:B------:R-:W-:Y:S01]  /*3250*/  FFMA R4, R4, R31, R60 ;  /* 0x0000001f04047223 */ /* 0x000fe2000000003c */
[C---:B-----5:R-:W-:Y:S01]  /*3260*/  FFMA R12, R8.reuse, R29, R73 ;  /* 0x0000001d080c7223 */ /* 0x060fe20000000049 */
[----:B------:R-:W-:Y:S01]  /*3270*/  FFMA R14, R8, R30, R89 ;  /* 0x0000001e080e7223 */ /* 0x000fe20000000059 */
[----:B------:R-:W-:Y:S01]  /*3280*/  FFMA R61, R28, R8, R61 ;  /* 0x000000081c3d7223 */ /* 0x000fe2000000003d */
[----:B------:R-:W-:Y:S01]  /*3290*/  FFMA R4, R5, R27, R4 ;  /* 0x0000001b05047223 */ /* 0x000fe20000000004 */
[----:B------:R-:W-:Y:S01]  /*32a0*/  FFMA R73, R25, R9, R12 ;  /* 0x0000000919497223 */ /* 0x000fe2000000000c */
[C---:B------:R-:W-:Y:S01]  /*32b0*/  FFMA R5, R9.reuse, R26, R14 ;  /* 0x0000001a09057223 */ /* 0x040fe2000000000e */
[----:B------:R-:W-:Y:S01]  /*32c0*/  FFMA R8, R8, R31, R62 ;  /* 0x0000001f08087223 */ /* 0x000fe2000000003e */
[----:B------:R-:W1:Y:S01]  /*32d0*/  LDS.128 R12, [R2+UR6+0x180] ;  /* 0x00018006020c7984 */ /* 0x000e620008000c00 */
[C---:B------:R-:W-:Y:S01]  /*32e0*/  FFMA R59, R36.reuse, R28, R93 ;  /* 0x0000001c243b7223 */ /* 0x040fe2000000005d */
[C---:B------:R-:W-:Y:S01]  /*32f0*/  FFMA R66, R36.reuse, R29, R66 ;  /* 0x0000001d24427223 */ /* 0x040fe20000000042 */
[C---:B------:R-:W-:Y:S01]  /*3300*/  FFMA R47, R36.reuse, R30, R68 ;  /* 0x0000001e242f7223 */ /* 0x040fe20000000044 */
[----:B------:R-:W-:Y:S01]  /*3310*/  FFMA R72, R36, R31, R72 ;  /* 0x0000001f24487223 */ /* 0x000fe20000000048 */
[----:B------:R-:W-:Y:S01]  /*3320*/  FFMA R61, R24, R9, R61 ;  /* 0x00000009183d7223 */ /* 0x000fe2000000003d */
[----:B------:R-:W-:Y:S01]  /*3330*/  FFMA R36, R32, R29, R64 ;  /* 0x0000001d20247223 */ /* 0x000fe20000000040 */
[----:B------:R-:W-:Y:S01]  /*3340*/  FFMA R9, R9, R27, R8 ;  /* 0x0000001b09097223 */ /* 0x000fe20000000008 */
[----:B------:R-:W-:Y:S01]  /*3350*/  FFMA R8, R40, R29, R45 ;  /* 0x0000001d28087223 */ /* 0x000fe2000000002d */
[----:B------:R-:W-:Y:S01]  /*3360*/  FFMA R81, R28, R32, R91 ;  /* 0x000000201c517223 */ /* 0x000fe2000000005b */
[C---:B------:R-:W-:Y:S01]  /*3370*/  FFMA R70, R32.reuse, R30, R70 ;  /* 0x0000001e20467223 */ /* 0x040fe20000000046 */
[----:B------:R-:W-:Y:S01]  /*3380*/  FFMA R74, R32, R31, R74 ;  /* 0x0000001f204a7223 */ /* 0x000fe2000000004a */
[----:B------:R-:W-:Y:S01]  /*3390*/  FFMA R59, R24, R37, R59 ;  /* 0x00000025183b7223 */ /* 0x000fe2000000003b */
[C---:B------:R-:W-:Y:S01]  /*33a0*/  FFMA R57, R37.reuse, R25, R66 ;  /* 0x0000001925397223 */ /* 0x040fe20000000042 */
[C---:B------:R-:W-:Y:S01]  /*33b0*/  FFMA R47, R37.reuse, R26, R47 ;  /* 0x0000001a252f7223 */ /* 0x040fe2000000002f */
[----:B------:R-:W-:Y:S01]  /*33c0*/  FFMA R32, R37, R27, R72 ;  /* 0x0000001b25207223 */ /* 0x000fe20000000048 */
[C---:B------:R-:W-:Y:S01]  /*33d0*/  FFMA R36, R25.reuse, R33, R36 ;  /* 0x0000002119247223 */ /* 0x040fe20000000024 */
[----:B------:R-:W-:Y:S01]  /*33e0*/  FFMA R30, R40, R30, R77 ;  /* 0x0000001e281e7223 */ /* 0x000fe2000000004d */
[----:B------:R-:W-:Y:S01]  /*33f0*/  FFMA R67, R28, R40, R67 ;  /* 0x000000281c437223 */ /* 0x000fe20000000043 */
[----:B------:R-:W-:Y:S01]  /*3400*/  FFMA R25, R25, R41, R8 ;  /* 0x0000002919197223 */ /* 0x000fe20000000008 */
[----:B------:R-:W-:Y:S01]  /*3410*/  FFMA R40, R40, R31, R44 ;  /* 0x0000001f28287223 */ /* 0x000fe2000000002c */
[----:B------:R-:W-:Y:S01]  /*3420*/  FFMA R59, R48, R38, R59 ;  /* 0x00000026303b7223 */ /* 0x000fe2000000003b */
[C---:B------:R-:W-:Y:S01]  /*3430*/  FFMA R20, R38.reuse, R49, R57 ;  /* 0x0000003126147223 */ /* 0x040fe20000000039 */
[C---:B------:R-:W-:Y:S01]  /*3440*/  FFMA R56, R38.reuse, R50, R47 ;  /* 0x0000003226387223 */ /* 0x040fe2000000002f */
[----:B------:R-:W-:Y:S01]  /*3450*/  FFMA R38, R38, R51, R32 ;  /* 0x0000003326267223 */ /* 0x000fe20000000020 */
[C---:B------:R-:W-:Y:S01]  /*3460*/  FFMA R81, R24.reuse, R33, R81 ;  /* 0x0000002118517223 */ /* 0x040fe20000000051 */
[-C--:B------:R-:W-:Y:S01]  /*3470*/  FFMA R37, R33, R26.reuse, R70 ;  /* 0x0000001a21257223 */ /* 0x080fe20000000046 */
[----:B------:R-:W-:Y:S01]  /*3480*/  FFMA R67, R24, R41, R67 ;  /* 0x0000002918437223 */ /* 0x000fe20000000043 */
[----:B------:R-:W-:Y:S01]  /*3490*/  FFMA R45, R41, R26, R30 ;  /* 0x0000001a292d7223 */ /* 0x000fe2000000001e */
[-C--:B------:R-:W-:Y:S01]  /*34a0*/  FFMA R32, R22, R50.reuse, R53 ;  /* 0x0000003216207223 */ /* 0x080fe20000000035 */
[----:B------:R-:W-:Y:S01]  /*34b0*/  FFMA R66, R18, R50, R55 ;  /* 0x0000003212427223 */ /* 0x000fe20000000037 */
[-C--:B------:R-:W-:Y:S01]  /*34c0*/  FFMA R33, R33, R27.reuse, R74 ;  /* 0x0000001b21217223 */ /* 0x080fe2000000004a */
[----:B------:R-:W-:Y:S01]  /*34d0*/  FFMA R41, R41, R27, R40 ;  /* 0x0000001b29297223 */ /* 0x000fe20000000028 */
[C---:B------:R-:W-:Y:S01]  /*34e0*/  FFMA R58, R49.reuse, R42, R25 ;  /* 0x0000002a313a7223 */ /* 0x040fe20000000019 */
[----:B------:R-:W-:Y:S01]  /*34f0*/  LDS.128 R28, [R3+UR8+0x10] ;  /* 0x00001008031c7984 */ /* 0x000fe20008000c00 */
[-C--:B------:R-:W-:Y:S01]  /*3500*/  FFMA R68, R48, R18.reuse, R79 ;  /* 0x0000001230447223 */ /* 0x080fe2000000004f */
[C---:B------:R-:W-:Y:S01]  /*3510*/  FFMA R62, R49.reuse, R18, R71 ;  /* 0x00000012313e7223 */ /* 0x040fe20000000047 */
[-C--:B------:R-:W-:Y:S01]  /*3520*/  FFMA R16, R18, R51.reuse, R16 ;  /* 0x0000003312107223 */ /* 0x080fe20000000010 */
[----:B------:R-:W2:Y:S01]  /*3530*/  LDS.128 R52, [R2+UR6+0x200] ;  /* 0x0002000602347984 */ /* 0x000ea20008000c00 */
[-C--:B------:R-:W-:Y:S01]  /*3540*/  FFMA R70, R48, R6.reuse, R69 ;  /* 0x0000000630467223 */ /* 0x080fe20000000045 */
[C---:B------:R-:W-:Y:S01]  /*3550*/  FFMA R64, R49.reuse, R6, R63 ;  /* 0x0000000631407223 */ /* 0x040fe2000000003f */
[C---:B------:R-:W-:Y:S01]  /*3560*/  FFMA R18, R6.reuse, R50, R17 ;  /* 0x0000003206127223 */ /* 0x040fe20000000011 */
[----:B------:R-:W3:Y:S01]  /*3570*/  LDS.128 R24, [R3+UR8+0x110] ;  /* 0x0001100803187984 */ /* 0x000ee20008000c00 */
[-C--:B------:R-:W-:Y:S01]  /*3580*/  FFMA R76, R6, R51.reuse, R4 ;  /* 0x00000033064c7223 */ /* 0x080fe20000000004 */
[C---:B------:R-:W-:Y:S01]  /*3590*/  FFMA R44, R48.reuse, R34, R81 ;  /* 0x00000022302c7223 */ /* 0x040fe20000000051 */
[C---:B------:R-:W-:Y:S01]  /*35a0*/  FFMA R46, R48.reuse, R22, R75 ;  /* 0x00000016302e7223 */ /* 0x040fe2000000004b */
[C---:B------:R-:W-:Y:S01]  /*35b0*/  FFMA R72, R48.reuse, R10, R61 ;  /* 0x0000000a30487223 */ /* 0x040fe2000000003d */
[----:B------:R-:W-:Y:S01]  /*35c0*/  FFMA R74, R48, R42, R67 ;  /* 0x0000002a304a7223 */ /* 0x000fe20000000043 */
[C---:B------:R-:W-:Y:S01]  /*35d0*/  FFMA R36, R49.reuse, R34, R36 ;  /* 0x0000002231247223 */ /* 0x040fe20000000024 */
[C---:B------:R-:W-:Y:S01]  /*35e0*/  FFMA R60, R49.reuse, R22, R65 ;  /* 0x00000016313c7223 */ /* 0x040fe20000000041 */
[----:B------:R-:W-:Y:S01]  /*35f0*/  FFMA R40, R49, R10, R73 ;  /* 0x0000000a31287223 */ /* 0x000fe20000000049 */
[-C--:B------:R-:W-:Y:S01]  /*3600*/  FFMA R8, R34, R50.reuse, R37 ;  /* 0x0000003222087223 */ /* 0x080fe20000000025 */
[-C--:B------:R-:W-:Y:S01]  /*3610*/  FFMA R4, R10, R50.reuse, R5 ;  /* 0x000000320a047223 */ /* 0x080fe20000000005 */
[----:B------:R-:W-:Y:S01]  /*3620*/  FFMA R6, R42, R50, R45 ;  /* 0x000000322a067223 */ /* 0x000fe2000000002d */
[-C--:B------:R-:W-:Y:S01]  /*3630*/  FFMA R34, R34, R51.reuse, R33 ;  /* 0x0000003322227223 */ /* 0x080fe20000000021 */
[-C--:B------:R-:W-:Y:S01]  /*3640*/  FFMA R22, R22, R51.reuse, R21 ;  /* 0x0000003316167223 */ /* 0x080fe20000000015 */
[-C--:B------:R-:W-:Y:S01]  /*3650*/  FFMA R10, R10, R51.reuse, R9 ;  /* 0x000000330a0a7223 */ /* 0x080fe20000000009 */
[----:B------:R-:W-:Y:S01]  /*3660*/  FFMA R42, R42, R51, R41 ;  /* 0x000000332a2a7223 */ /* 0x000fe20000000029 */
[C---:B-1----:R-:W-:Y:S01]  /*3670*/  FFMA R57, R12.reuse, R35, R44 ;  /* 0x000000230c397223 */ /* 0x042fe2000000002c */
[----:B------:R-:W1:Y:S01]  /*3680*/  LDS.128 R48, [R2+UR6+0x280] ;  /* 0x0002800602307984 */ /* 0x000e620008000c00 */
[C---:B------:R-:W-:Y:S01]  /*3690*/  FFMA R63, R12.reuse, R23, R46 ;  /* 0x000000170c3f7223 */ /* 0x040fe2000000002e */
[C---:B------:R-:W-:Y:S01]  /*36a0*/  FFMA R5, R12.reuse, R39, R59 ;  /* 0x000000270c057223 */ /* 0x040fe2000000003b */
[C---:B------:R-:W-:Y:S01]  /*36b0*/  FFMA R61, R12.reuse, R19, R68 ;  /* 0x000000130c3d7223 */ /* 0x040fe20000000044 */
[----:B------:R-:W4:Y:S01]  /*36c0*/  LDS.128 R44, [R3+UR8+0x210] ;  /* 0x00021008032c7984 */ /* 0x000f220008000c00 */
[C---:B------:R-:W-:Y:S01]  /*36d0*/  FFMA R33, R12.reuse, R7, R70 ;  /* 0x000000070c217223 */ /* 0x040fe20000000046 */
[C---:B------:R-:W-:Y:S01]  /*36e0*/  FFMA R9, R12.reuse, R11, R72 ;  /* 0x0000000b0c097223 */ /* 0x040fe20000000048 */
[----:B------:R-:W-:Y:S01]  /*36f0*/  FFMA R17, R12, R43, R74 ;  /* 0x0000002b0c117223 */ /* 0x000fe2000000004a */
[CC--:B------:R-:W-:Y:S01]  /*3700*/  FFMA R73, R39.reuse, R14.reuse, R56 ;  /* 0x0000000e27497223 */ /* 0x0c0fe20000000038 */
[----:B------:R-:W-:Y:S01]  /*3710*/  FFMA R12, R39, R13, R20 ;  /* 0x0000000d270c7223 */ /* 0x000fe20000000014 */
[----:B------:R-:W-:Y:S01]  /*3720*/  FFMA R59, R13, R35, R36 ;  /* 0x000000230d3b7223 */ /* 0x000fe20000000024 */
[-C--:B------:R-:W-:Y:S01]  /*3730*/  FFMA R56, R39, R15.reuse, R38 ;  /* 0x0000000f27387223 */ /* 0x080fe20000000026 */
[CC--:B------:R-:W-:Y:S01]  /*3740*/  FFMA R83, R35.reuse, R14.reuse, R8 ;  /* 0x0000000e23537223 */ /* 0x0c0fe20000000008 */
[----:B------:R-:W5:Y:S01]  /*3750*/  LDS.128 R36, [R3+UR8+0x310] ;  /* 0x0003100803247984 */ /* 0x000f620008000c00 */
[----:B------:R-:W-:Y:S01]  /*3760*/  FFMA R8, R35, R15, R34 ;  /* 0x0000000f23087223 */ /* 0x000fe20000000022 */
[----:B------:R-:W-:Y:S01]  /*3770*/  FFMA R71, R13, R23, R60 ;  /* 0x000000170d477223 */ /* 0x000fe2000000003c */
[CC--:B------:R-:W-:Y:S01]  /*3780*/  FFMA R81, R23.reuse, R14.reuse, R32 ;  /* 0x0000000e17517223 */ /* 0x0c0fe20000000020 */
[----:B------:R-:W-:Y:S01]  /*3790*/  FFMA R34, R23, R15, R22 ;  /* 0x0000000f17227223 */ /* 0x000fe20000000016 */
[C---:B------:R-:W-:Y:S01]  /*37a0*/  FFMA R69, R13.reuse, R19, R62 ;  /* 0x000000130d457223 */ /* 0x040fe2000000003e */
[----:B------:R-:W5:Y:S01]  /*37b0*/  LDS.128 R20, [R3+UR8+0x410] ;  /* 0x0004100803147984 */ /* 0x000f620008000c00 */
[C---:B------:R-:W-:Y:S01]  /*37c0*/  FFMA R67, R13.reuse, R7, R64 ;  /* 0x000000070d437223 */ /* 0x040fe20000000040 */
[----:B------:R-:W-:Y:S01]  /*37d0*/  FFMA R65, R13, R11, R40 ;  /* 0x0000000b0d417223 */ /* 0x000fe20000000028 */
[-C--:B------:R-:W-:Y:S01]  /*37e0*/  FFMA R79, R19, R14.reuse, R66 ;  /* 0x0000000e134f7223 */ /* 0x080fe20000000042 */
[-C--:B------:R-:W-:Y:S01]  /*37f0*/  FFMA R77, R7, R14.reuse, R18 ;  /* 0x0000000e074d7223 */ /* 0x080fe20000000012 */
[-C--:B------:R-:W-:Y:S01]  /*3800*/  FFMA R75, R11, R14.reuse, R4 ;  /* 0x0000000e0b4b7223 */ /* 0x080fe20000000004 */
[----:B------:R-:W-:Y:S01]  /*3810*/  FFMA R35, R43, R14, R6 ;  /* 0x0000000e2b237223 */ /* 0x000fe20000000006 */
[----:B------:R-:W-:Y:S01]  /*3820*/  FFMA R13, R13, R43, R58 ;  /* 0x0000002b0d0d7223 */ /* 0x000fe2000000003a */
[-C--:B------:R-:W-:Y:S01]  /*3830*/  FFMA R14, R43, R15.reuse, R42 ;  /* 0x0000000f2b0e7223 */ /* 0x080fe2000000002a */
[-C--:B------:R-:W-:Y:S01]  /*3840*/  FFMA R32, R19, R15.reuse, R16 ;  /* 0x0000000f13207223 */ /* 0x080fe20000000010 */
[----:B------:R-:W5:Y:S01]  /*3850*/  LDS.128 R40, [R3+UR8+0x510] ;  /* 0x0005100803287984 */ /* 0x000f620008000c00 */
[-C--:B------:R-:W-:Y:S01]  /*3860*/  FFMA R18, R7, R15.reuse, R76 ;  /* 0x0000000f07127223 */ /* 0x080fe2000000004c */
[----:B------:R-:W-:Y:S01]  /*3870*/  FFMA R16, R11, R15, R10 ;  /* 0x0000000f0b107223 */ /* 0x000fe2000000000a */
[C---:B--2---:R-:W-:Y:S01]  /*3880*/  FFMA R5, R28.reuse, R52, R5 ;  /* 0x000000341c057223 */ /* 0x044fe20000000005 */
[C---:B------:R-:W-:Y:S01]  /*3890*/  FFMA R12, R28.reuse, R53, R12 ;  /* 0x000000351c0c7223 */ /* 0x040fe2000000000c */
[C---:B------:R-:W-:Y:S01]  /*38a0*/  FFMA R15, R28.reuse, R54, R73 ;  /* 0x000000361c0f7223 */ /* 0x040fe20000000049 */
[----:B------:R-:W-:Y:S01]  /*38b0*/  FFMA R28, R28, R55, R56 ;  /* 0x000000371c1c7223 */ /* 0x000fe20000000038 */
[----:B---3--:R-:W-:Y:S01]  /*38c0*/  FFMA R85, R52, R24, R57 ;  /* 0x0000001834557223 */ /* 0x008fe20000000039 */
[C---:B------:R-:W-:Y:S01]  /*38d0*/  FFMA R4, R24.reuse, R53, R59 ;  /* 0x0000003518047223 */ /* 0x040fe2000000003b */
[----:B------:R-:W-:Y:S01]  /*38e0*/  FFMA R6, R24, R54, R83 ;  /* 0x0000003618067223 */ /* 0x000fe20000000053 */
[----:B------:R-:W2:Y:S01]  /*38f0*/  LDS.128 R56, [R3+UR8+0x610] ;  /* 0x0006100803387984 */ /* 0x000ea20008000c00 */
[----:B-1----:R-:W-:Y:S01]  /*3900*/  FFMA R73, R29, R49, R12 ;  /* 0x000000311d497223 */ /* 0x002fe2000000000c */
[----:B------:R-:W-:Y:S01]  /*3910*/  FFMA R83, R48, R29, R5 ;  /* 0x0000001d30537223 */ /* 0x000fe20000000005 */
[----:B------:R-:W-:Y:S01]  /*3920*/  FFMA R12, R49, R25, R4 ;  /* 0x00000019310c7223 */ /* 0x000fe20000000004 */
[C---:B------:R-:W-:Y:S01]  /*3930*/  FFMA R11, R25.reuse, R50, R6 ;  /* 0x00000032190b7223 */ /* 0x040fe20000000006 */
[----:B------:R-:W-:Y:S01]  /*3940*/  FFMA R24, R24, R55, R8 ;  /* 0x0000003718187223 */ /* 0x000fe20000000008 */
[----:B------:R-:W1:Y:S01]  /*3950*/  LDS.128 R4, [R2+UR6+0x300] ;  /* 0x0003000602047984 */ /* 0x000e620008000c00 */
[----:B----4-:R-:W-:Y:S01]  /*3960*/  FFMA R10, R44, R53, R71 ;  /* 0x000000352c0a7223 */ /* 0x010fe20000000047 */
[----:B------:R-:W-:Y:S01]  /*3970*/  FFMA R85, R48, R25, R85 ;  /* 0x0000001930557223 */ /* 0x000fe20000000055 */
[----:B------:R-:W-:Y:S01]  /*3980*/  FFMA R25, R25, R51, R24 ;  /* 0x0000003319197223 */ /* 0x000fe20000000018 */
[----:B------:R-:W-:Y:S01]  /*3990*/  FFMA R24, R44, R54, R81 ;  /* 0x000000362c187223 */ /* 0x000fe20000000051 */
[----:B------:R-:W-:Y:S01]  /*39a0*/  FFMA R71, R49, R45, R10 ;  /* 0x0000002d31477223 */ /* 0x000fe2000000000a */
[----:B------:R-:W-:Y:S01]  /*39b0*/  FFMA R63, R52, R44, R63 ;  /* 0x0000002c343f7223 */ /* 0x000fe2000000003f */
[-C--:B------:R-:W-:Y:S01]  /*39c0*/  FFMA R15, R29, R50.reuse, R15 ;  /* 0x000000321d0f7223 */ /* 0x080fe2000000000f */
[----:B-----5:R-:W-:Y:S01]  /*39d0*/  FFMA R10, R36, R53, R69 ;  /* 0x00000035240a7223 */ /* 0x020fe20000000045 */
        /* <DEDUP_REMOVED lines=10> */
[----:B------:R-:W3:Y:S01]  /*3a80*/  LDS.128 R60, [R2+UR6+0x380] ;  /* 0x00038006023c7984 */ /* 0x000ee20008000c00 */
        /* <DEDUP_REMOVED lines=13> */
[----:B------:R-:W-:Y:S01]  /*3b60*/  FFMA R34, R44, R55, R34 ;  /* 0x000000372c227223 */ /* 0x000fe20000000022 */
[----:B--2---:R-:W-:Y:S01]  /*3b70*/  FFMA R17, R52, R56, R17 ;  /* 0x0000003834117223 */ /* 0x004fe20000000011 */
[----:B------:R-:W-:Y:S01]  /*3b80*/  FFMA R16, R56, R53, R13 ;  /* 0x0000003538107223 */ /* 0x000fe2000000000d */
[-C--:B------:R-:W-:Y:S01]  /*3b90*/  FFMA R32, R36, R55.reuse, R32 ;  /* 0x0000003724207223 */ /* 0x080fe20000000020 */
[----:B------:R-:W-:Y:S01]  /*3ba0*/  FFMA R14, R56, R55, R14 ;  /* 0x00000037380e7223 */ /* 0x000fe2000000000e */
[----:B------:R-:W-:Y:S01]  /*3bb0*/  FFMA R13, R48, R57, R17 ;  /* 0x00000039300d7223 */ /* 0x000fe20000000011 */
[----:B------:R-:W-:Y:S01]  /*3bc0*/  FFMA R29, R21, R50, R24 ;  /* 0x00000032151d7223 */ /* 0x000fe20000000018 */
[----:B------:R-:W-:Y:S01]  /*3bd0*/  FFMA R54, R56, R54, R35 ;  /* 0x0000003638367223 */ /* 0x000fe20000000023 */
[-C--:B------:R-:W-:Y:S01]  /*3be0*/  FFMA R45, R45, R51.reuse, R34 ;  /* 0x000000332d2d7223 */ /* 0x080fe20000000022 */
[----:B------:R-:W-:Y:S01]  /*3bf0*/  FFMA R37, R37, R51, R32 ;  /* 0x0000003325257223 */ /* 0x000fe20000000020 */
[----:B------:R-:W-:Y:S01]  /*3c00*/  FFMA R49, R49, R57, R16 ;  /* 0x0000003931317223 */ /* 0x000fe20000000010 */
[C---:B-1----:R-:W-:Y:S01]  /*3c10*/  FFMA R21, R4.reuse, R30, R83 ;  /* 0x0000001e04157223 */ /* 0x042fe20000000053 */
        /* <DEDUP_REMOVED lines=9> */
[----:B------:R-:W-:Y:S01]  /*3cb0*/  FFMA R44, R5, R22, R33 ;  /* 0x00000016052c7223 */ /* 0x000fe20000000021 */
[-C--:B------:R-:W-:Y:S01]  /*3cc0*/  FFMA R18, R30, R6.reuse, R15 ;  /* 0x000000061e127223 */ /* 0x080fe2000000000f */
[C---:B------:R-:W-:Y:S01]  /*3cd0*/  FFMA R76, R22.reuse, R6, R29 ;  /* 0x00000006164c7223 */ /* 0x040fe2000000001d */
[-C--:B------:R-:W-:Y:S01]  /*3ce0*/  FFMA R78, R22, R7.reuse, R10 ;  /* 0x00000007164e7223 */ /* 0x080fe2000000000a */
[----:B------:R-:W-:Y:S01]  /*3cf0*/  FFMA R17, R57, R50, R54 ;  /* 0x0000003239117223 */ /* 0x000fe20000000036 */
[-C--:B------:R-:W-:Y:S01]  /*3d00*/  FFMA R30, R30, R7.reuse, R8 ;  /* 0x000000071e1e7223 */ /* 0x080fe20000000008 */
[-C--:B------:R-:W-:Y:S01]  /*3d10*/  FFMA R20, R26, R6.reuse, R11 ;  /* 0x000000061a147223 */ /* 0x080fe2000000000b */
[----:B------:R-:W-:Y:S01]  /*3d20*/  LDS.128 R12, [R3+UR8+0x20] ;  /* 0x00002008030c7984 */ /* 0x000fe20008000c00 */
[----:B------:R-:W-:Y:S01]  /*3d30*/  FFMA R22, R42, R6, R9 ;  /* 0x000000062a167223 */ /* 0x000fe20000000009 */
[C---:B------:R-:W-:Y:S01]  /*3d40*/  FFMA R40, R5.reuse, R46, R71 ;  /* 0x0000002e05287223 */ /* 0x040fe20000000047 */
[C---:B------:R-:W-:Y:S01]  /*3d50*/  FFMA R54, R46.reuse, R6, R19 ;  /* 0x000000062e367223 */ /* 0x040fe20000000013 */
[----:B------:R-:W1:Y:S01]  /*3d60*/  LDS.128 R32, [R2+UR6+0x400] ;  /* 0x0004000602207984 */ /* 0x000e620008000c00 */
[-C--:B------:R-:W-:Y:S01]  /*3d70*/  FFMA R56, R46, R7.reuse, R45 ;  /* 0x000000072e387223 */ /* 0x080fe2000000002d */
[C---:B------:R-:W-:Y:S01]  /*3d80*/  FFMA R28, R5.reuse, R58, R49 ;  /* 0x0000003a051c7223 */ /* 0x040fe20000000031 */
[C---:B------:R-:W-:Y:S01]  /*3d90*/  FFMA R46, R58.reuse, R6, R17 ;  /* 0x000000063a2e7223 */ /* 0x040fe20000000011 */
[----:B------:R-:W2:Y:S01]  /*3da0*/  LDS.128 R8, [R3+UR8+0x120] ;  /* 0x0001200803087984 */ /* 0x000ea20008000c00 */
[-C--:B------:R-:W-:Y:S01]  /*3db0*/  FFMA R58, R58, R7.reuse, R51 ;  /* 0x000000073a3a7223 */ /* 0x080fe20000000033 */
[C---:B------:R-:W-:Y:S01]  /*3dc0*/  FFMA R52, R5.reuse, R38, R79 ;  /* 0x0000002605347223 */ /* 0x040fe2000000004f */
[----:B------:R-:W-:Y:S01]  /*3dd0*/  FFMA R24, R5, R42, R75 ;  /* 0x0000002a05187223 */ /* 0x000fe2000000004b */
[----:B------:R-:W4:Y:S01]  /*3de0*/  LDS.128 R48, [R2+UR6+0x480] ;  /* 0x0004800602307984 */ /* 0x000f220008000c00 */
[----:B------:R-:W-:Y:S01]  /*3df0*/  FFMA R64, R38, R6, R69 ;  /* 0x0000000626407223 */ /* 0x000fe20000000045 */
[-C--:B------:R-:W-:Y:S01]  /*3e00*/  FFMA R26, R26, R7.reuse, R25 ;  /* 0x000000071a1a7223 */ /* 0x080fe20000000019 */
[-C--:B------:R-:W-:Y:S01]  /*3e10*/  FFMA R38, R38, R7.reuse, R37 ;  /* 0x0000000726267223 */ /* 0x080fe20000000025 */
[----:B------:R-:W-:Y:S01]  /*3e20*/  FFMA R42, R42, R7, R41 ;  /* 0x000000072a2a7223 */ /* 0x000fe20000000029 */
[C---:B---3--:R-:W-:Y:S01]  /*3e30*/  FFMA R29, R60.reuse, R59, R4 ;  /* 0x0000003b3c1d7223 */ /* 0x048fe20000000004 */
[C---:B------:R-:W-:Y:S01]  /*3e40*/  FFMA R21, R60.reuse, R31, R21 ;  /* 0x0000001f3c157223 */ /* 0x040fe20000000015 */
[----:B------:R-:W3:Y:S01]  /*3e50*/  LDS.128 R4, [R3+UR8+0x220] ;  /* 0x0002200803047984 */ /* 0x000ee20008000c00 */
[C---:B------:R-:W-:Y:S01]  /*3e60*/  FFMA R45, R60.reuse, R27, R66 ;  /* 0x0000001b3c2d7223 */ /* 0x040fe20000000042 */
[C---:B------:R-:W-:Y:S01]  /*3e70*/  FFMA R57, R60.reuse, R47, R68 ;  /* 0x0000002f3c397223 */ /* 0x040fe20000000044 */
[C---:B------:R-:W-:Y:S01]  /*3e80*/  FFMA R55, R60.reuse, R39, R70 ;  /* 0x000000273c377223 */ /* 0x040fe20000000046 */
[C---:B------:R-:W-:Y:S01]  /*3e90*/  FFMA R53, R60.reuse, R23, R72 ;  /* 0x000000173c357223 */ /* 0x040fe20000000048 */
[----:B------:R-:W-:Y:S01]  /*3ea0*/  FFMA R25, R60, R43, R74 ;  /* 0x0000002b3c197223 */ /* 0x000fe2000000004a */
[C---:B------:R-:W-:Y:S01]  /*3eb0*/  FFMA R60, R31.reuse, R61, R16 ;  /* 0x0000003d1f3c7223 */ /* 0x040fe20000000010 */
[-C--:B------:R-:W-:Y:S01]  /*3ec0*/  FFMA R83, R31, R62.reuse, R18 ;  /* 0x0000003e1f537223 */ /* 0x080fe20000000012 */
[----:B------:R-:W-:Y:S01]  /*3ed0*/  FFMA R67, R61, R23, R44 ;  /* 0x000000173d437223 */ /* 0x000fe2000000002c */
[----:B------:R-:W5:Y:S01]  /*3ee0*/  LDS.128 R16, [R3+UR8+0x320] ;  /* 0x0003200803107984 */ /* 0x000f620008000c00 */
[----:B------:R-:W-:Y:S01]  /*3ef0*/  FFMA R44, R31, R63, R30 ;  /* 0x0000003f1f2c7223 */ /* 0x000fe2000000001e */
[C---:B------:R-:W-:Y:S01]  /*3f00*/  FFMA R81, R61.reuse, R27, R36 ;  /* 0x0000001b3d517223 */ /* 0x040fe20000000024 */
[----:B------:R-:W-:Y:S01]  /*3f10*/  FFMA R69, R61, R39, R52 ;  /* 0x000000273d457223 */ /* 0x000fe20000000034 */
[CC--:B------:R-:W-:Y:S01]  /*3f20*/  FFMA R79, R39.reuse, R62.reuse, R64 ;  /* 0x0000003e274f7223 */ /* 0x0c0fe20000000040 */
[----:B------:R-:W-:Y:S01]  /*3f30*/  FFMA R30, R39, R63, R38 ;  /* 0x0000003f271e7223 */ /* 0x000fe20000000026 */
[-C--:B------:R-:W-:Y:S01]  /*3f40*/  FFMA R85, R27, R62.reuse, R20 ;  /* 0x0000003e1b557223 */ /* 0x080fe20000000014 */
[----:B------:R-:W5:Y:S01]  /*3f50*/  LDS.128 R36, [R3+UR8+0x420] ;  /* 0x0004200803247984 */ /* 0x000f620008000c00 */
[C---:B------:R-:W-:Y:S01]  /*3f60*/  FFMA R71, R61.reuse, R47, R40 ;  /* 0x0000002f3d477223 */ /* 0x040fe20000000028 */
[----:B------:R-:W-:Y:S01]  /*3f70*/  FFMA R65, R61, R43, R24 ;  /* 0x0000002b3d417223 */ /* 0x000fe20000000018 */
[----:B------:R-:W-:Y:S01]  /*3f80*/  FFMA R20, R27, R63, R26 ;  /* 0x0000003f1b147223 */ /* 0x000fe2000000001a */
[----:B------:R-:W-:Y:S01]  /*3f90*/  FFMA R61, R61, R59, R28 ;  /* 0x0000003b3d3d7223 */ /* 0x000fe2000000001c */
[-C--:B------:R-:W-:Y:S01]  /*3fa0*/  FFMA R77, R43, R62.reuse, R22 ;  /* 0x0000003e2b4d7223 */ /* 0x080fe20000000016 */
[C---:B------:R-:W-:Y:S01]  /*3fb0*/  FFMA R31, R47.reuse, R62, R54 ;  /* 0x0000003e2f1f7223 */ /* 0x040fe20000000036 */
[-C--:B------:R-:W-:Y:S01]  /*3fc0*/  FFMA R56, R47, R63.reuse, R56 ;  /* 0x0000003f2f387223 */ /* 0x080fe20000000038 */
[----:B------:R-:W-:Y:S01]  /*3fd0*/  FFMA R28, R43, R63, R42 ;  /* 0x0000003f2b1c7223 */ /* 0x000fe2000000002a */
[C---:B-1----:R-:W-:Y:S01]  /*3fe0*/  FFMA R27, R12.reuse, R34, R83 ;  /* 0x000000220c1b7223 */ /* 0x042fe20000000053 */
[----:B------:R-:W-:Y:S01]  /*3ff0*/  FFMA R73, R59, R62, R46 ;  /* 0x0000003e3b497223 */ /* 0x000fe2000000002e */
[----:B------:R-:W-:Y:S01]  /*4000*/  FFMA R22, R12, R35, R44 ;  /* 0x000000230c167223 */ /* 0x000fe2000000002c */
[----:B------:R-:W1:Y:S01]  /*4010*/  LDS.128 R40, [R3+UR8+0x520] ;  /* 0x0005200803287984 */ /* 0x000e620008000c00 */
[----:B--2---:R-:W-:Y:S01]  /*4020*/  FFMA R83, R32, R8, R45 ;  /* 0x0000000820537223 */ /* 0x004fe2000000002d */
[C---:B------:R-:W-:Y:S01]  /*4030*/  FFMA R21, R12.reuse, R32, R21 ;  /* 0x000000200c157223 */ /* 0x040fe20000000015 */
[-C--:B------:R-:W-:Y:S01]  /*4040*/  FFMA R60, R12, R33.reuse, R60 ;  /* 0x000000210c3c7223 */ /* 0x080fe2000000003c */
[----:B------:R-:W2:Y:S01]  /*4050*/  LDS.128 R44, [R3+UR8+0x620] ;  /* 0x00062008032c7984 */ /* 0x000ea20008000c00 */
[C---:B------:R-:W-:Y:S01]  /*4060*/  FFMA R12, R8.reuse, R33, R81 ;  /* 0x00000021080c7223 */ /* 0x040fe20000000051 */
[C---:B------:R-:W-:Y:S01]  /*4070*/  FFMA R52, R8.reuse, R34, R85 ;  /* 0x0000002208347223 */ /* 0x040fe20000000055 */
[----:B------:R-:W-:Y:S01]  /*4080*/  FFMA R20, R8, R35, R20 ;  /* 0x0000002308147223 */ /* 0x000fe20000000014 */
[-C--:B------:R-:W-:Y:S01]  /*4090*/  FFMA R26, R23, R63.reuse, R78 ;  /* 0x0000003f171a7223 */ /* 0x080fe2000000004e */
        /* <DEDUP_REMOVED lines=10> */
[----:B---3--:R-:W-:Y:S01]  /*4140*/  FFMA R57, R32, R4, R57 ;  /* 0x0000000420397223 */ /* 0x008fe20000000039 */
[----:B------:R-:W3:Y:S01]  /*4150*/  LDS.128 R20, [R2+UR6+0x500] ;  /* 0x0005000602147984 */ /* 0x000ee20008000c00 */
[C---:B------:R-:W-:Y:S01]  /*4160*/  FFMA R52, R4.reuse, R33, R71 ;  /* 0x0000002104347223 */ /* 0x040fe20000000047 */
[C---:B------:R-:W-:Y:S01]  /*4170*/  FFMA R54, R4.reuse, R34, R31 ;  /* 0x0000002204367223 */ /* 0x040fe2000000001f */
[----:B------:R-:W-:Y:S01]  /*4180*/  FFMA R56, R4, R35, R56 ;  /* 0x0000002304387223 */ /* 0x000fe20000000038 */
[-C--:B------:R-:W-:Y:S01]  /*4190*/  FFMA R85, R48, R5.reuse, R57 ;  /* 0x0000000530557223 */ /* 0x080fe20000000039 */
[----:B------:R-:W-:Y:S01]  /*41a0*/  FFMA R71, R49, R5, R52 ;  /* 0x0000000531477223 */ /* 0x000fe20000000034 */
[C---:B------:R-:W-:Y:S01]  /*41b0*/  FFMA R31, R5.reuse, R50, R54 ;  /* 0x00000032051f7223 */ /* 0x040fe20000000036 */
[----:B------:R-:W-:Y:S01]  /*41c0*/  FFMA R5, R5, R51, R56 ;  /* 0x0000003305057223 */ /* 0x000fe20000000038 */
[----:B-----5:R-:W-:Y:S01]  /*41d0*/  FFMA R4, R16, R33, R69 ;  /* 0x0000002110047223 */ /* 0x020fe20000000045 */
[----:B------:R-:W4:Y:S01]  /*41e0*/  LDS.128 R56, [R2+UR6+0x580] ;  /* 0x0005800602387984 */ /* 0x000f220008000c00 */
[C---:B------:R-:W-:Y:S01]  /*41f0*/  FFMA R53, R32.reuse, R36, R53 ;  /* 0x0000002420357223 */ /* 0x040fe20000000035 */
[----:B------:R-:W-:Y:S01]  /*4200*/  FFMA R55, R32, R16, R55 ;  /* 0x0000001020377223 */ /* 0x000fe20000000037 */
[C---:B------:R-:W-:Y:S01]  /*4210*/  FFMA R69, R49.reuse, R17, R4 ;  /* 0x0000001131457223 */ /* 0x040fe20000000004 */
[-C--:B------:R-:W-:Y:S01]  /*4220*/  FFMA R52, R16, R34.reuse, R79 ;  /* 0x0000002210347223 */ /* 0x080fe2000000004f */
[----:B------:R-:W-:Y:S01]  /*4230*/  FFMA R4, R36, R33, R67 ;  /* 0x0000002124047223 */ /* 0x000fe20000000043 */
[-C--:B------:R-:W-:Y:S01]  /*4240*/  FFMA R16, R16, R35.reuse, R30 ;  /* 0x0000002310107223 */ /* 0x080fe2000000001e */
[C---:B------:R-:W-:Y:S01]  /*4250*/  FFMA R26, R36.reuse, R35, R26 ;  /* 0x00000023241a7223 */ /* 0x040fe2000000001a */
[----:B------:R-:W-:Y:S01]  /*4260*/  FFMA R30, R36, R34, R75 ;  /* 0x00000022241e7223 */ /* 0x000fe2000000004b */
[C---:B------:R-:W-:Y:S01]  /*4270*/  FFMA R67, R48.reuse, R37, R53 ;  /* 0x0000002530437223 */ /* 0x040fe20000000035 */
[----:B------:R-:W-:Y:S01]  /*4280*/  FFMA R79, R48, R17, R55 ;  /* 0x00000011304f7223 */ /* 0x000fe20000000037 */
[----:B------:R-:W-:Y:S01]  /*4290*/  FFMA R53, R49, R37, R4 ;  /* 0x0000002531357223 */ /* 0x000fe20000000004 */
[CC--:B------:R-:W-:Y:S01]  /*42a0*/  FFMA R55, R17.reuse, R50.reuse, R52 ;  /* 0x0000003211377223 */ /* 0x0c0fe20000000034 */
[-C--:B------:R-:W-:Y:S01]  /*42b0*/  FFMA R16, R17, R51.reuse, R16 ;  /* 0x0000003311107223 */ /* 0x080fe20000000010 */
[C---:B------:R-:W-:Y:S01]  /*42c0*/  FFMA R4, R37.reuse, R51, R26 ;  /* 0x0000003325047223 */ /* 0x040fe2000000001a */
[----:B------:R-:W-:Y:S01]  /*42d0*/  FFMA R17, R37, R50, R30 ;  /* 0x0000003225117223 */ /* 0x000fe2000000001e */
[----:B-1----:R-:W-:Y:S01]  /*42e0*/  FFMA R25, R32, R40, R25 ;  /* 0x0000002820197223 */ /* 0x002fe20000000019 */
[----:B------:R-:W-:Y:S01]  /*42f0*/  FFMA R26, R40, R33, R65 ;  /* 0x00000021281a7223 */ /* 0x000fe20000000041 */
[----:B--2---:R-:W-:Y:S01]  /*4300*/  FFMA R29, R32, R44, R29 ;  /* 0x0000002c201d7223 */ /* 0x004fe2000000001d */
[C---:B------:R-:W-:Y:S01]  /*4310*/  FFMA R30, R40.reuse, R34, R77 ;  /* 0x00000022281e7223 */ /* 0x040fe2000000004d */
[----:B------:R-:W-:Y:S01]  /*4320*/  FFMA R28, R40, R35, R28 ;  /* 0x00000023281c7223 */ /* 0x000fe2000000001c */
[CC--:B------:R-:W-:Y:S01]  /*4330*/  FFMA R37, R48.reuse, R41.reuse, R25 ;  /* 0x0000002930257223 */ /* 0x0c0fe20000000019 */
[----:B------:R-:W-:Y:S01]  /*4340*/  FFMA R65, R49, R41, R26 ;  /* 0x0000002931417223 */ /* 0x000fe2000000001a */
[----:B------:R-:W-:Y:S01]  /*4350*/  FFMA R29, R48, R45, R29 ;  /* 0x0000002d301d7223 */ /* 0x000fe2000000001d */
[C---:B------:R-:W-:Y:S01]  /*4360*/  FFMA R25, R41.reuse, R50, R30 ;  /* 0x0000003229197223 */ /* 0x040fe2000000001e */
[C---:B------:R-:W-:Y:S01]  /*4370*/  FFMA R26, R44.reuse, R33, R61 ;  /* 0x000000212c1a7223 */ /* 0x040fe2000000003d */
[C---:B------:R-:W-:Y:S01]  /*4380*/  FFMA R34, R44.reuse, R34, R73 ;  /* 0x000000222c227223 */ /* 0x040fe20000000049 */
[----:B------:R-:W-:Y:S01]  /*4390*/  FFMA R24, R44, R35, R24 ;  /* 0x000000232c187223 */ /* 0x000fe20000000018 */
[----:B------:R-:W-:Y:S01]  /*43a0*/  FFMA R41, R41, R51, R28 ;  /* 0x0000003329297223 */ /* 0x000fe2000000001c */
[----:B------:R-:W-:Y:S01]  /*43b0*/  FFMA R49, R49, R45, R26 ;  /* 0x0000002d31317223 */ /* 0x000fe2000000001a */
[----:B------:R-:W-:Y:S01]  /*43c0*/  FFMA R33, R45, R50, R34 ;  /* 0x000000322d217223 */ /* 0x000fe20000000022 */
[-C--:B---3--:R-:W-:Y:S01]  /*43d0*/  FFMA R74, R20, R18.reuse, R79 ;  /* 0x00000012144a7223 */ /* 0x088fe2000000004f */
[C---:B------:R-:W-:Y:S01]  /*43e0*/  FFMA R44, R21.reuse, R18, R69 ;  /* 0x00000012152c7223 */ /* 0x040fe20000000045 */
[C---:B------:R-:W-:Y:S01]  /*43f0*/  FFMA R66, R18.reuse, R22, R55 ;  /* 0x0000001612427223 */ /* 0x040fe20000000037 */
[-C--:B------:R-:W-:Y:S01]  /*4400*/  FFMA R16, R18, R23.reuse, R16 ;  /* 0x0000001712107223 */ /* 0x080fe20000000010 */
[C---:B------:R-:W-:Y:S01]  /*4410*/  FFMA R81, R20.reuse, R14, R81 ;  /* 0x0000000e14517223 */ /* 0x040fe20000000051 */
[C---:B------:R-:W-:Y:S01]  /*4420*/  FFMA R70, R20.reuse, R10, R83 ;  /* 0x0000000a14467223 */ /* 0x040fe20000000053 */
[C---:B------:R-:W-:Y:S01]  /*4430*/  FFMA R72, R20.reuse, R6, R85 ;  /* 0x0000000614487223 */ /* 0x040fe20000000055 */
[C---:B------:R-:W-:Y:S01]  /*4440*/  FFMA R76, R20.reuse, R38, R67 ;  /* 0x00000026144c7223 */ /* 0x040fe20000000043 */
[----:B------:R-:W-:Y:S01]  /*4450*/  FFMA R78, R20, R42, R37 ;  /* 0x0000002a144e7223 */ /* 0x000fe20000000025 */
[----:B------:R-:W-:Y:S01]  /*4460*/  FFMA R60, R21, R38, R53 ;  /* 0x00000026153c7223 */ /* 0x000fe20000000035 */
[----:B------:R-:W-:Y:S01]  /*4470*/  FFMA R18, R38, R22, R17 ;  /* 0x0000001626127223 */ /* 0x000fe20000000011 */
[----:B------:R-:W-:Y:S01]  /*4480*/  FFMA R20, R20, R46, R29 ;  /* 0x0000002e14147223 */ /* 0x000fe2000000001d */
[-C--:B------:R-:W-:Y:S01]  /*4490*/  FFMA R64, R6, R22.reuse, R31 ;  /* 0x0000001606407223 */ /* 0x080fe2000000001f */
[----:B------:R-:W-:Y:S01]  /*44a0*/  FFMA R38, R38, R23, R4 ;  /* 0x0000001726267223 */ /* 0x000fe20000000004 */
[----:B------:R-:W-:Y:S01]  /*44b0*/  FFMA R45, R45, R51, R24 ;  /* 0x000000332d2d7223 */ /* 0x000fe20000000018 */
[-C--:B------:R-:W-:Y:S01]  /*44c0*/  FFMA R36, R14, R22.reuse, R27 ;  /* 0x000000160e247223 */ /* 0x080fe2000000001b */
[----:B------:R-:W-:Y:S01]  /*44d0*/  LDS.128 R28, [R3+UR8+0x30] ;  /* 0x00003008031c7984 */ /* 0x000fe20008000c00 */
[----:B------:R-:W-:Y:S01]  /*44e0*/  FFMA R4, R42, R22, R25 ;  /* 0x000000162a047223 */ /* 0x000fe20000000019 */
[C---:B------:R-:W-:Y:S01]  /*44f0*/  FFMA R32, R14.reuse, R21, R63 ;  /* 0x000000150e207223 */ /* 0x040fe2000000003f */
[C---:B------:R-:W-:Y:S01]  /*4500*/  FFMA R40, R21.reuse, R10, R12 ;  /* 0x0000000a15287223 */ /* 0x040fe2000000000c */
[----:B------:R-:W1:Y:S01]  /*4510*/  LDS.128 R52, [R2+UR6+0x600] ;  /* 0x0006000602347984 */ /* 0x000e620008000c00 */
[C---:B------:R-:W-:Y:S01]  /*4520*/  FFMA R62, R21.reuse, R6, R71 ;  /* 0x00000006153e7223 */ /* 0x040fe20000000047 */
[-C--:B------:R-:W-:Y:S01]  /*4530*/  FFMA R14, R14, R23.reuse, R8 ;  /* 0x000000170e0e7223 */ /* 0x080fe20000000008 */
[-C--:B------:R-:W-:Y:S01]  /*4540*/  FFMA R68, R6, R23.reuse, R5 ;  /* 0x0000001706447223 */ /* 0x080fe20000000005 */
[----:B------:R-:W2:Y:S01]  /*4550*/  LDS.128 R24, [R3+UR8+0x130] ;  /* 0x0001300803187984 */ /* 0x000ea20008000c00 */
[C---:B------:R-:W-:Y:S01]  /*4560*/  FFMA R12, R21.reuse, R42, R65 ;  /* 0x0000002a150c7223 */ /* 0x040fe20000000041 */
[----:B------:R-:W-:Y:S01]  /*4570*/  FFMA R34, R21, R46, R49 ;  /* 0x0000002e15227223 */ /* 0x000fe20000000031 */
[-C--:B------:R-:W-:Y:S01]  /*4580*/  FFMA R8, R10, R22.reuse, R13 ;  /* 0x000000160a087223 */ /* 0x080fe2000000000d */
[----:B------:R-:W-:Y:S01]  /*4590*/  FFMA R6, R46, R22, R33 ;  /* 0x000000162e067223 */ /* 0x000fe20000000021 */
[-C--:B------:R-:W-:Y:S01]  /*45a0*/  FFMA R10, R10, R23.reuse, R9 ;  /* 0x000000170a0a7223 */ /* 0x080fe20000000009 */
[-C--:B------:R-:W-:Y:S01]  /*45b0*/  FFMA R42, R42, R23.reuse, R41 ;  /* 0x000000172a2a7223 */ /* 0x080fe20000000029 */
[----:B------:R-:W-:Y:S01]  /*45c0*/  FFMA R46, R46, R23, R45 ;  /* 0x000000172e2e7223 */ /* 0x000fe2000000002d */
[----:B------:R-:W3:Y:S01]  /*45d0*/  LDS.128 R48, [R2+UR6+0x680] ;  /* 0x0006800602307984 */ /* 0x000ee20008000c00 */
[C---:B----4-:R-:W-:Y:S01]  /*45e0*/  FFMA R17, R56.reuse, R47, R20 ;  /* 0x0000002f38117223 */ /* 0x050fe20000000014 */
[C---:B------:R-:W-:Y:S01]  /*45f0*/  FFMA R5, R56.reuse, R15, R81 ;  /* 0x0000000f38057223 */ /* 0x040fe20000000051 */
[C---:B------:R-:W-:Y:S01]  /*4600*/  FFMA R41, R56.reuse, R11, R70 ;  /* 0x0000000b38297223 */ /* 0x040fe20000000046 */
[----:B------:R-:W4:Y:S01]  /*4610*/  LDS.128 R20, [R3+UR8+0x230] ;  /* 0x0002300803147984 */ /* 0x000f220008000c00 */
[C---:B------:R-:W-:Y:S01]  /*4620*/  FFMA R63, R56.reuse, R7, R72 ;  /* 0x00000007383f7223 */ /* 0x040fe20000000048 */
[C---:B------:R-:W-:Y:S01]  /*4630*/  FFMA R61, R56.reuse, R19, R74 ;  /* 0x00000013383d7223 */ /* 0x040fe2000000004a */
[C---:B------:R-:W-:Y:S01]  /*4640*/  FFMA R45, R56.reuse, R39, R76 ;  /* 0x00000027382d7223 */ /* 0x040fe2000000004c */
[----:B------:R-:W-:Y:S01]  /*4650*/  FFMA R9, R56, R43, R78 ;  /* 0x0000002b38097223 */ /* 0x000fe2000000004e */
[----:B------:R-:W-:Y:S01]  /*4660*/  FFMA R83, R57, R11, R40 ;  /* 0x0000000b39537223 */ /* 0x000fe20000000028 */
[----:B------:R-:W-:Y:S01]  /*4670*/  FFMA R56, R15, R57, R32 ;  /* 0x000000390f387223 */ /* 0x000fe20000000020 */
[----:B------:R-:W-:Y:S01]  /*4680*/  FFMA R65, R57, R43, R12 ;  /* 0x0000002b39417223 */ /* 0x000fe2000000000c */
[CC--:B------:R-:W-:Y:S01]  /*4690*/  FFMA R85, R15.reuse, R58.reuse, R36 ;  /* 0x0000003a0f557223 */ /* 0x0c0fe20000000024 */
[----:B------:R-:W-:Y:S01]  /*46a0*/  FFMA R40, R15, R59, R14 ;  /* 0x0000003b0f287223 */ /* 0x000fe2000000000e */
[C---:B------:R-:W-:Y:S01]  /*46b0*/  FFMA R71, R57.reuse, R7, R62 ;  /* 0x0000000739477223 */ /* 0x040fe2000000003e */
[----:B------:R-:W5:Y:S01]  /*46c0*/  LDS.128 R12, [R3+UR8+0x330] ;  /* 0x00033008030c7984 */ /* 0x000f620008000c00 */
[C---:B------:R-:W-:Y:S01]  /*46d0*/  FFMA R69, R57.reuse, R19, R44 ;  /* 0x0000001339457223 */ /* 0x040fe2000000002c */
[C---:B------:R-:W-:Y:S01]  /*46e0*/  FFMA R67, R57.reuse, R39, R60 ;  /* 0x0000002739437223 */ /* 0x040fe2000000003c */
[----:B------:R-:W-:Y:S01]  /*46f0*/  FFMA R57, R57, R47, R34 ;  /* 0x0000002f39397223 */ /* 0x000fe20000000022 */
[CC--:B------:R-:W-:Y:S01]  /*4700*/  FFMA R87, R11.reuse, R58.reuse, R8 ;  /* 0x0000003a0b577223 */ /* 0x0c0fe20000000008 */
[----:B------:R-:W5:Y:S01]  /*4710*/  LDS.128 R32, [R3+UR8+0x430] ;  /* 0x0004300803207984 */ /* 0x000f620008000c00 */
[-C--:B------:R-:W-:Y:S01]  /*4720*/  FFMA R8, R11, R59.reuse, R10 ;  /* 0x0000003b0b087223 */ /* 0x080fe2000000000a */
[CC--:B------:R-:W-:Y:S01]  /*4730*/  FFMA R75, R39.reuse, R58.reuse, R18 ;  /* 0x0000003a274b7223 */ /* 0x0c0fe20000000012 */
[-C--:B------:R-:W-:Y:S01]  /*4740*/  FFMA R10, R39, R59.reuse, R38 ;  /* 0x0000003b270a7223 */ /* 0x080fe20000000026 */
[CC--:B------:R-:W-:Y:S01]  /*4750*/  FFMA R77, R19.reuse, R58.reuse, R66 ;  /* 0x0000003a134d7223 */ /* 0x0c0fe20000000042 */
[----:B------:R-:W5:Y:S01]  /*4760*/  LDS.128 R36, [R3+UR8+0x530] ;  /* 0x0005300803247984 */ /* 0x000f620008000c00 */
[----:B------:R-:W-:Y:S01]  /*4770*/  FFMA R44, R19, R59, R16 ;  /* 0x0000003b132c7223 */ /* 0x000fe20000000010 */
[C---:B------:R-:W-:Y:S01]  /*4780*/  FFMA R73, R43.reuse, R58, R4 ;  /* 0x0000003a2b497223 */ /* 0x040fe20000000004 */
[C---:B-1----:R-:W-:Y:S01]  /*4790*/  FFMA R5, R28.reuse, R52, R5 ;  /* 0x000000341c057223 */ /* 0x042fe20000000005 */
[C---:B------:R-:W-:Y:S01]  /*47a0*/  FFMA R56, R28.reuse, R53, R56 ;  /* 0x000000351c387223 */ /* 0x040fe20000000038 */
[C---:B------:R-:W-:Y:S01]  /*47b0*/  FFMA R19, R28.reuse, R54, R85 ;  /* 0x000000361c137223 */ /* 0x040fe20000000055 */
[----:B------:R-:W-:Y:S01]  /*47c0*/  FFMA R18, R43, R59, R42 ;  /* 0x0000003b2b127223 */ /* 0x000fe2000000002a */
[----:B------:R-:W-:Y:S01]  /*47d0*/  FFMA R28, R28, R55, R40 ;  /* 0x000000371c1c7223 */ /* 0x000fe20000000028 */
[----:B--2---:R-:W-:Y:S01]  /*47e0*/  FFMA R85, R52, R24, R41 ;  /* 0x0000001834557223 */ /* 0x004fe20000000029 */
[C---:B------:R-:W-:Y:S01]  /*47f0*/  FFMA R16, R24.reuse, R53, R83 ;  /* 0x0000003518107223 */ /* 0x040fe20000000053 */
[----:B------:R-:W1:Y:S01]  /*4800*/  LDS.128 R40, [R3+UR8+0x630] ;  /* 0x0006300803287984 */ /* 0x000e620008000c00 */
[C---:B------:R-:W-:Y:S01]  /*4810*/  FFMA R4, R24.reuse, R54, R87 ;  /* 0x0000003618047223 */ /* 0x040fe20000000057 */
[----:B------:R-:W-:Y:S01]  /*4820*/  FFMA R24, R24, R55, R8 ;  /* 0x0000003718187223 */ /* 0x000fe20000000008 */
[C---:B------:R-:W-:Y:S01]  /*4830*/  FFMA R79, R7.reuse, R58, R64 ;  /* 0x0000003a074f7223 */ /* 0x040fe20000000040 */
[----:B------:R-:W-:Y:S01]  /*4840*/  FFMA R68, R7, R59, R68 ;  /* 0x0000003b07447223 */ /* 0x000fe20000000044 */
[-C--:B---3--:R-:W-:Y:S01]  /*4850*/  FFMA R85, R48, R25.reuse, R85 ;  /* 0x0000001930557223 */ /* 0x088fe20000000055 */
[----:B------:R-:W-:Y:S01]  /*4860*/  FFMA R16, R49, R25, R16 ;  /* 0x0000001931107223 */ /* 0x000fe20000000010 */
[C---:B------:R-:W-:Y:S01]  /*4870*/  FFMA R11, R25.reuse, R50, R4 ;  /* 0x00000032190b7223 */ /* 0x040fe20000000004 */
[----:B------:R-:W-:Y:S01]  /*4880*/  FFMA R25, R25, R51, R24 ;  /* 0x0000003319197223 */ /* 0x000fe20000000018 */
[----:B----4-:R-:W-:Y:S01]  /*4890*/  FFMA R63, R52, R20, R63 ;  /* 0x00000014343f7223 */ /* 0x010fe2000000003f */
[C---:B------:R-:W-:Y:S01]  /*48a0*/  FFMA R24, R20.reuse, R53, R71 ;  /* 0x0000003514187223 */ /* 0x040fe20000000047 */
        /* <DEDUP_REMOVED lines=8> */
[----:B------:R-:W2:Y:S01]  /*4930*/  LDS.128 R4, [R2+UR6+0x700] ;  /* 0x0007000602047984 */ /* 0x000ea20008000c00 */
[----:B-----5:R-:W-:Y:S01]  /*4940*/  FFMA R61, R52, R12, R61 ;  /* 0x0000000c343d7223 */ /* 0x020fe2000000003d */
[C---:B------:R-:W-:Y:S01]  /*4950*/  FFMA R20, R12.reuse, R53, R69 ;  /* 0x000000350c147223 */ /* 0x040fe20000000045 */
[C---:B------:R-:W-:Y:S01]  /*4960*/  FFMA R24, R12.reuse, R54, R77 ;  /* 0x000000360c187223 */ /* 0x040fe2000000004d */
[----:B------:R-:W-:Y:S01]  /*4970*/  FFMA R12, R12, R55, R44 ;  /* 0x000000370c0c7223 */ /* 0x000fe2000000002c */
[-C--:B------:R-:W-:Y:S01]  /*4980*/  FFMA R69, R48, R13.reuse, R61 ;  /* 0x0000000d30457223 */ /* 0x080fe2000000003d */
[----:B------:R-:W-:Y:S01]  /*4990*/  FFMA R61, R49, R13, R20 ;  /* 0x0000000d313d7223 */ /* 0x000fe20000000014 */
[C---:B------:R-:W-:Y:S01]  /*49a0*/  FFMA R59, R13.reuse, R50, R24 ;  /* 0x000000320d3b7223 */ /* 0x040fe20000000018 */
[----:B------:R-:W-:Y:S01]  /*49b0*/  FFMA R45, R52, R32, R45 ;  /* 0x00000020342d7223 */ /* 0x000fe2000000002d */
[C---:B------:R-:W-:Y:S01]  /*49c0*/  FFMA R20, R32.reuse, R53, R67 ;  /* 0x0000003520147223 */ /* 0x040fe20000000043 */
[----:B------:R-:W-:Y:S01]  /*49d0*/  FFMA R24, R32, R54, R75 ;  /* 0x0000003620187223 */ /* 0x000fe2000000004b */
        /* <DEDUP_REMOVED lines=11> */
[----:B------:R-:W-:Y:S01]  /*4a90*/  FFMA R37, R37, R51, R18 ;  /* 0x0000003325257223 */ /* 0x000fe20000000012 */
[----:B------:R-:W-:Y:S01]  /*4aa0*/  FFMA R10, R32, R55, R10 ;  /* 0x00000037200a7223 */ /* 0x000fe2000000000a */
[----:B-1----:R-:W-:Y:S01]  /*4ab0*/  FFMA R17, R52, R40, R17 ;  /* 0x0000002834117223 */ /* 0x002fe20000000011 */
[C---:B------:R-:W-:Y:S01]  /*4ac0*/  FFMA R18, R40.reuse, R53, R57 ;  /* 0x0000003528127223 */ /* 0x040fe20000000039 */
[C---:B------:R-:W-:Y:S01]  /*4ad0*/  FFMA R20, R40.reuse, R54, R81 ;  /* 0x0000003628147223 */ /* 0x040fe20000000051 */
[----:B------:R-:W-:Y:S01]  /*4ae0*/  FFMA R46, R40, R55, R46 ;  /* 0x00000037282e7223 */ /* 0x000fe2000000002e */
[----:B------:R-:W-:Y:S01]  /*4af0*/  FFMA R47, R29, R49, R56 ;  /* 0x000000311d2f7223 */ /* 0x000fe20000000038 */
[----:B------:R-:W1:Y:S01]  /*4b00*/  LDS.128 R52, [R2+UR6+0x780] ;  /* 0x0007800602347984 */ /* 0x000e620008000c00 */
[----:B------:R-:W-:-:S04]  /*4b10*/  DEPBAR.LE SB0, 0x0 ;  /* 0x000080000000791a */ /* 0x000fc80000000000 */
[-C--:B------:R-:W-:Y:S01]  /*4b20*/  FFMA R19, R29, R50.reuse, R19 ;  /* 0x000000321d137223 */ /* 0x080fe20000000013 */
[----:B------:R-:W-:Y:S01]  /*4b30*/  FFMA R17, R48, R41, R17 ;  /* 0x0000002930117223 */ /* 0x000fe20000000011 */
[CC--:B------:R-:W-:Y:S01]  /*4b40*/  FFMA R29, R21.reuse, R50.reuse, R28 ;  /* 0x00000032151d7223 */ /* 0x0c0fe2000000001c */
[-C--:B------:R-:W-:Y:S01]  /*4b50*/  FFMA R21, R21, R51.reuse, R68 ;  /* 0x0000003315157223 */ /* 0x080fe20000000044 */
[----:B------:R-:W-:Y:S01]  /*4b60*/  FFMA R10, R33, R51, R10 ;  /* 0x00000033210a7223 */ /* 0x000fe2000000000a */
[----:B------:R-:W-:Y:S01]  /*4b70*/  FFMA R49, R49, R41, R18 ;  /* 0x0000002931317223 */ /* 0x000fe20000000012 */
[C---:B------:R-:W-:Y:S01]  /*4b80*/  FFMA R33, R41.reuse, R50, R20 ;  /* 0x0000003229217223 */ /* 0x040fe20000000014 */
[C---:B--2---:R-:W-:Y:S01]  /*4b90*/  FFMA R83, R4.reuse, R30, R83 ;  /* 0x0000001e04537223 */ /* 0x044fe20000000053 */
        /* <DEDUP_REMOVED lines=10> */
[----:B------:R-:W-:Y:S01]  /*4c40*/  BAR.SYNC.DEFER_BLOCKING 0x0 ;  /* 0x0000000000007b1d */ /* 0x000fe20000010000 */
[-C--:B------:R-:W-:Y:S01]  /*4c50*/  FFMA R40, R30, R6.reuse, R19 ;  /* 0x000000061e287223 */ /* 0x080fe20000000013 */
[-C--:B------:R-:W-:Y:S01]  /*4c60*/  FFMA R76, R14, R7.reuse, R12 ;  /* 0x000000070e4c7223 */ /* 0x080fe2000000000c */
[-C--:B------:R-:W-:Y:S01]  /*4c70*/  FFMA R78, R34, R6.reuse, R13 ;  /* 0x00000006224e7223 */ /* 0x080fe2000000000d */
[-C--:B------:R-:W-:Y:S01]  /*4c80*/  FFMA R30, R30, R7.reuse, R8 ;  /* 0x000000071e1e7223 */ /* 0x080fe20000000008 */
[-C--:B------:R-:W-:Y:S01]  /*4c90*/  FFMA R20, R26, R6.reuse, R11 ;  /* 0x000000061a147223 */ /* 0x080fe2000000000b */
[-C--:B------:R-:W-:Y:S01]  /*4ca0*/  FFMA R34, R34, R7.reuse, R10 ;  /* 0x0000000722227223 */ /* 0x080fe2000000000a */
[----:B------:R-:W-:Y:S01]  /*4cb0*/  FFMA R12, R38, R6, R9 ;  /* 0x00000006260c7223 */ /* 0x000fe20000000009 */
[C---:B------:R-:W-:Y:S01]  /*4cc0*/  FFMA R28, R5.reuse, R42, R49 ;  /* 0x0000002a051c7223 */ /* 0x040fe20000000031 */
[C---:B------:R-:W-:Y:S01]  /*4cd0*/  FFMA R58, R5.reuse, R22, R63 ;  /* 0x00000016053a7223 */ /* 0x040fe2000000003f */
[C---:B------:R-:W-:Y:S01]  /*4ce0*/  FFMA R60, R5.reuse, R14, R61 ;  /* 0x0000000e053c7223 */ /* 0x040fe2000000003d */
[----:B------:R-:W-:Y:S01]  /*4cf0*/  FFMA R32, R5, R38, R73 ;  /* 0x0000002605207223 */ /* 0x000fe20000000049 */
[CC--:B------:R-:W-:Y:S01]  /*4d00*/  FFMA R62, R22.reuse, R6.reuse, R29 ;  /* 0x00000006163e7223 */ /* 0x0c0fe2000000001d */
[-C--:B------:R-:W-:Y:S01]  /*4d10*/  FFMA R64, R22, R7.reuse, R21 ;  /* 0x0000000716407223 */ /* 0x080fe20000000015 */
[-C--:B------:R-:W-:Y:S01]  /*4d20*/  FFMA R26, R26, R7.reuse, R25 ;  /* 0x000000071a1a7223 */ /* 0x080fe20000000019 */
        /* <DEDUP_REMOVED lines=9> */
[----:B------:R-:W-:Y:S01]  /*4dc0*/  LDS.128 R16, [R3+UR8+0x700] ;  /* 0x0007000803107984 */ /* 0x000fe20008000c00 */
[----:B------:R-:W-:Y:S01]  /*4dd0*/  FFMA R25, R52, R43, R4 ;  /* 0x0000002b34197223 */ /* 0x000fe20000000004 */
[----:B------:R-:W-:Y:S01]  /*4de0*/  FFMA R42, R42, R7, R41 ;  /* 0x000000072a2a7223 */ /* 0x000fe20000000029 */
[----:B------:R-:W-:Y:S01]  /*4df0*/  FFMA R52, R31, R53, R24 ;  /* 0x000000351f347223 */ /* 0x000fe20000000018 */
[----:B------:R-:W1:Y:S01]  /*4e00*/  LDS.128 R44, [R2+UR6+0x800] ;  /* 0x00080006022c7984 */ /* 0x000e620008000c00 */
[C---:B------:R-:W-:Y:S01]  /*4e10*/  FFMA R79, R53.reuse, R27, R36 ;  /* 0x0000001b354f7223 */ /* 0x040fe20000000024 */
[C---:B------:R-:W-:Y:S01]  /*4e20*/  FFMA R69, R53.reuse, R23, R58 ;  /* 0x0000001735457223 */ /* 0x040fe2000000003a */
[C---:B------:R-:W-:Y:S01]  /*4e30*/  FFMA R67, R53.reuse, R15, R60 ;  /* 0x0000000f35437223 */ /* 0x040fe2000000003c */
[----:B------:R-:W2:Y:S01]  /*4e40*/  LDS.128 R8, [R3+UR8+0x800] ;  /* 0x0008000803087984 */ /* 0x000ea20008000c00 */
[C---:B------:R-:W-:Y:S01]  /*4e50*/  FFMA R65, R53.reuse, R35, R56 ;  /* 0x0000002335417223 */ /* 0x040fe20000000038 */
[C---:B------:R-:W-:Y:S01]  /*4e60*/  FFMA R63, R53.reuse, R39, R32 ;  /* 0x00000027353f7223 */ /* 0x040fe20000000020 */
[----:B------:R-:W-:Y:S01]  /*4e70*/  FFMA R61, R53, R43, R28 ;  /* 0x0000002b353d7223 */ /* 0x000fe2000000001c */
[----:B------:R-:W3:Y:S01]  /*4e80*/  LDS.128 R48, [R2+UR6+0x880] ;  /* 0x0008800602307984 */ /* 0x000ee20008000c00 */
[CC--:B------:R-:W-:Y:S01]  /*4e90*/  FFMA R53, R31.reuse, R54.reuse, R40 ;  /* 0x000000361f357223 */ /* 0x0c0fe20000000028 */
[-C--:B------:R-:W-:Y:S01]  /*4ea0*/  FFMA R36, R31, R55.reuse, R30 ;  /* 0x000000371f247223 */ /* 0x080fe2000000001e */
[CC--:B------:R-:W-:Y:S01]  /*4eb0*/  FFMA R73, R35.reuse, R54.reuse, R78 ;  /* 0x0000003623497223 */ /* 0x0c0fe2000000004e */
[----:B------:R-:W4:Y:S01]  /*4ec0*/  LDS.128 R4, [R3+UR8+0x900] ;  /* 0x0009000803047984 */ /* 0x000f220008000c00 */
[-C--:B------:R-:W-:Y:S01]  /*4ed0*/  FFMA R24, R35, R55.reuse, R34 ;  /* 0x0000003723187223 */ /* 0x080fe20000000022 */
[-C--:B------:R-:W-:Y:S01]  /*4ee0*/  FFMA R77, R15, R54.reuse, R22 ;  /* 0x000000360f4d7223 */ /* 0x080fe20000000016 */
[CC--:B------:R-:W-:Y:S01]  /*4ef0*/  FFMA R75, R39.reuse, R54.reuse, R12 ;  /* 0x00000036274b7223 */ /* 0x0c0fe2000000000c */
[----:B------:R-:W5:Y:S01]  /*4f00*/  LDS.128 R28, [R3+UR8+0xa00] ;  /* 0x000a0008031c7984 */ /* 0x000f620008000c00 */
[-C--:B------:R-:W-:Y:S01]  /*4f10*/  FFMA R38, R39, R55.reuse, R38 ;  /* 0x0000003727267223 */ /* 0x080fe20000000026 */
[CC--:B------:R-:W-:Y:S01]  /*4f20*/  FFMA R39, R43.reuse, R54.reuse, R14 ;  /* 0x000000362b277223 */ /* 0x0c0fe2000000000e */
[-C--:B------:R-:W-:Y:S01]  /*4f30*/  FFMA R22, R43, R55.reuse, R42 ;  /* 0x000000372b167223 */ /* 0x080fe2000000002a */
[----:B------:R-:W5:Y:S01]  /*4f40*/  LDS.128 R32, [R3+UR8+0xb00] ;  /* 0x000b000803207984 */ /* 0x000f620008000c00 */
[CC--:B------:R-:W-:Y:S01]  /*4f50*/  FFMA R81, R27.reuse, R54.reuse, R20 ;  /* 0x000000361b517223 */ /* 0x0c0fe20000000014 */
[-C--:B------:R-:W-:Y:S01]  /*4f60*/  FFMA R26, R27, R55.reuse, R26 ;  /* 0x000000371b1a7223 */ /* 0x080fe2000000001a */
[C---:B------:R-:W-:Y:S01]  /*4f70*/  FFMA R27, R23.reuse, R54, R62 ;  /* 0x00000036171b7223 */ /* 0x040fe2000000003e */
[----:B------:R-:W5:Y:S01]  /*4f80*/  LDS.128 R40, [R3+UR8+0xc00] ;  /* 0x000c000803287984 */ /* 0x000f620008000c00 */
[-C--:B------:R-:W-:Y:S01]  /*4f90*/  FFMA R64, R23, R55.reuse, R64 ;  /* 0x0000003717407223 */ /* 0x080fe20000000040 */
[----:B------:R-:W-:Y:S01]  /*4fa0*/  FFMA R76, R15, R55, R76 ;  /* 0x000000370f4c7223 */ /* 0x000fe2000000004c */
[C---:B-1----:R-:W-:Y:S01]  /*4fb0*/  FFMA R12, R16.reuse, R45, R52 ;  /* 0x0000002d100c7223 */ /* 0x042fe20000000034 */
[C---:B------:R-:W-:Y:S01]  /*4fc0*/  FFMA R23, R16.reuse, R46, R53 ;  /* 0x0000002e10177223 */ /* 0x040fe20000000035 */
[C---:B------:R-:W-:Y:S01]  /*4fd0*/  FFMA R13, R16.reuse, R44, R13 ;  /* 0x0000002c100d7223 */ /* 0x040fe2000000000d */
[----:B------:R-:W1:Y:S01]  /*4fe0*/  LDS.128 R52, [R3+UR8+0xd00] ;  /* 0x000d000803347984 */ /* 0x000e620008000c00 */
[----:B------:R-:W-:Y:S01]  /*4ff0*/  FFMA R36, R16, R47, R36 ;  /* 0x0000002f10247223 */ /* 0x000fe20000000024 */
[----:B--2---:R-:W-:Y:S01]  /*5000*/  FFMA R15, R44, R8, R71 ;  /* 0x000000082c0f7223 */ /* 0x004fe20000000047 */
[C---:B------:R-:W-:Y:S01]  /*5010*/  FFMA R14, R8.reuse, R46, R81 ;  /* 0x0000002e080e7223 */ /* 0x040fe20000000051 */
[C---:B------:R-:W-:Y:S01]  /*5020*/  FFMA R16, R8.reuse, R45, R79 ;  /* 0x0000002d08107223 */ /* 0x040fe2000000004f */
[----:B------:R-:W-:Y:S01]  /*5030*/  FFMA R26, R8, R47, R26 ;  /* 0x0000002f081a7223 */ /* 0x000fe2000000001a */
[C---:B---3--:R-:W-:Y:S01]  /*5040*/  FFMA R79, R48.reuse, R17, R13 ;  /* 0x00000011304f7223 */ /* 0x048fe2000000000d */
[C---:B------:R-:W-:Y:S01]  /*5050*/  FFMA R71, R17.reuse, R49, R12 ;  /* 0x0000003111477223 */ /* 0x040fe2000000000c */
[CC--:B------:R-:W-:Y:S01]  /*5060*/  FFMA R23, R17.reuse, R50.reuse, R23 ;  /* 0x0000003211177223 */ /* 0x0c0fe20000000017 */
[----:B------:R-:W-:Y:S01]  /*5070*/  FFMA R8, R17, R51, R36 ;  /* 0x0000003311087223 */ /* 0x000fe20000000024 */
[-C--:B------:R-:W-:Y:S01]  /*5080*/  FFMA R81, R48, R9.reuse, R15 ;  /* 0x0000000930517223 */ /* 0x080fe2000000000f */
[----:B------:R-:W-:Y:S01]  /*5090*/  FFMA R17, R9, R50, R14 ;  /* 0x0000003209117223 */ /* 0x000fe2000000000e */
[----:B------:R-:W-:Y:S01]  /*50a0*/  FFMA R16, R49, R9, R16 ;  /* 0x0000000931107223 */ /* 0x000fe20000000010 */
[----:B------:R-:W2:Y:S01]  /*50b0*/  LDS.128 R12, [R2+UR6+0x900] ;  /* 0x00090006020c7984 */ /* 0x000ea20008000c00 */
[----:B------:R-:W-:Y:S01]  /*50c0*/  FFMA R9, R9, R51, R26 ;  /* 0x0000003309097223 */ /* 0x000fe2000000001a */
[----:B----4-:R-:W-:Y:S01]  /*50d0*/  FFMA R20, R4, R45, R69 ;  /* 0x0000002d04147223 */ /* 0x010fe20000000045 */
[----:B------:R-:W-:Y:S01]  /*50e0*/  FFMA R59, R44, R4, R59 ;  /* 0x000000042c3b7223 */ /* 0x000fe2000000003b */
[C---:B------:R-:W-:Y:S01]  /*50f0*/  FFMA R26, R4.reuse, R46, R27 ;  /* 0x0000002e041a7223 */ /* 0x040fe2000000001b */
[----:B------:R-:W-:Y:S01]  /*5100*/  FFMA R64, R4, R47, R64 ;  /* 0x0000002f04407223 */ /* 0x000fe20000000040 */
[----:B-----5:R-:W-:Y:S01]  /*5110*/  FFMA R57, R44, R28, R57 ;  /* 0x0000001c2c397223 */ /* 0x020fe20000000039 */
[C---:B------:R-:W-:Y:S01]  /*5120*/  FFMA R4, R28.reuse, R45, R67 ;  /* 0x0000002d1c047223 */ /* 0x040fe20000000043 */
[CC--:B------:R-:W-:Y:S01]  /*5130*/  FFMA R69, R49.reuse, R5.reuse, R20 ;  /* 0x0000000531457223 */ /* 0x0c0fe20000000014 */
[----:B------:R-:W-:Y:S01]  /*5140*/  FFMA R20, R28, R46, R77 ;  /* 0x0000002e1c147223 */ /* 0x000fe2000000004d */
[C---:B------:R-:W-:Y:S01]  /*5150*/  FFMA R83, R48.reuse, R5, R59 ;  /* 0x0000000530537223 */ /* 0x040fe2000000003b */
[-C--:B------:R-:W-:Y:S01]  /*5160*/  FFMA R85, R48, R29.reuse, R57 ;  /* 0x0000001d30557223 */ /* 0x080fe20000000039 */
[C---:B------:R-:W-:Y:S01]  /*5170*/  FFMA R77, R49.reuse, R29, R4 ;  /* 0x0000001d314d7223 */ /* 0x040fe20000000004 */
[----:B------:R-:W-:Y:S01]  /*5180*/  FFMA R37, R44, R32, R37 ;  /* 0x000000202c257223 */ /* 0x000fe20000000025 */
[C---:B------:R-:W-:Y:S01]  /*5190*/  FFMA R4, R32.reuse, R45, R65 ;  /* 0x0000002d20047223 */ /* 0x040fe20000000041 */
[----:B------:R-:W3:Y:S01]  /*51a0*/  LDS.128 R56, [R2+UR6+0x980] ;  /* 0x0009800602387984 */ /* 0x000ee20008000c00 */
        /* <DEDUP_REMOVED lines=8> */
[CC--:B------:R-:W-:Y:S01]  /*5230*/  FFMA R67, R29.reuse, R50.reuse, R20 ;  /* 0x000000321d437223 */ /* 0x0c0fe20000000014 */
[----:B------:R-:W-:Y:S01]  /*5240*/  FFMA R20, R29, R51, R76 ;  /* 0x000000331d147223 */ /* 0x000fe2000000004c */
[----:B------:R-:W-:Y:S01]  /*5250*/  FFMA R73, R49, R41, R24 ;  /* 0x0000002931497223 */ /* 0x000fe20000000018 */
[----:B------:R-:W-:Y:S01]  /*5260*/  FFMA R29, R33, R50, R26 ;  /* 0x00000032211d7223 */ /* 0x000fe2000000001a */
[C---:B------:R-:W-:Y:S01]  /*5270*/  FFMA R21, R44.reuse, R40, R21 ;  /* 0x000000282c157223 */ /* 0x040fe20000000015 */
[----:B-1----:R-:W-:Y:S01]  /*5280*/  FFMA R25, R44, R52, R25 ;  /* 0x000000342c197223 */ /* 0x002fe20000000019 */
[----:B------:R-:W-:Y:S01]  /*5290*/  FFMA R24, R52, R45, R61 ;  /* 0x0000002d34187223 */ /* 0x000fe2000000003d */
[-C--:B------:R-:W-:Y:S01]  /*52a0*/  FFMA R26, R40, R46.reuse, R75 ;  /* 0x0000002e281a7223 */ /* 0x080fe2000000004b */
[----:B------:R-:W-:Y:S01]  /*52b0*/  FFMA R46, R52, R46, R39 ;  /* 0x0000002e342e7223 */ /* 0x000fe20000000027 */
[----:B------:R-:W-:Y:S01]  /*52c0*/  FFMA R38, R40, R47, R38 ;  /* 0x0000002f28267223 */ /* 0x000fe20000000026 */
[C---:B------:R-:W-:Y:S01]  /*52d0*/  FFMA R63, R48.reuse, R41, R21 ;  /* 0x00000029303f7223 */ /* 0x040fe20000000015 */
[-C--:B------:R-:W-:Y:S01]  /*52e0*/  FFMA R25, R48, R53.reuse, R25 ;  /* 0x0000003530197223 */ /* 0x080fe20000000019 */
[----:B------:R-:W-:Y:S01]  /*52f0*/  FFMA R39, R49, R53, R24 ;  /* 0x0000003531277223 */ /* 0x000fe20000000018 */
[-C--:B------:R-:W-:Y:S01]  /*5300*/  FFMA R21, R41, R50.reuse, R26 ;  /* 0x0000003229157223 */ /* 0x080fe2000000001a */
[----:B------:R-:W-:Y:S01]  /*5310*/  FFMA R22, R52, R47, R22 ;  /* 0x0000002f34167223 */ /* 0x000fe20000000016 */
[-C--:B------:R-:W-:Y:S01]  /*5320*/  FFMA R5, R5, R51.reuse, R64 ;  /* 0x0000003305057223 */ /* 0x080fe20000000040 */
[----:B------:R-:W-:Y:S01]  /*5330*/  FFMA R33, R53, R50, R46 ;  /* 0x0000003235217223 */ /* 0x000fe2000000002e */
        /* <DEDUP_REMOVED lines=11> */
[----:B------:R-:W-:Y:S01]  /*53f0*/  FFMA R32, R13, R54, R39 ;  /* 0x000000360d207223 */ /* 0x000fe20000000027 */
[-C--:B------:R-:W-:Y:S01]  /*5400*/  FFMA R62, R6, R14.reuse, R27 ;  /* 0x0000000e063e7223 */ /* 0x080fe2000000001b */
[CC--:B------:R-:W-:Y:S01]  /*5410*/  FFMA R64, R30.reuse, R14.reuse, R67 ;  /* 0x0000000e1e407223 */ /* 0x0c0fe20000000043 */
        /* <DEDUP_REMOVED lines=8> */
[----:B------:R-:W-:Y:S01]  /*54a0*/  FFMA R48, R13, R42, R73 ;  /* 0x0000002a0d307223 */ /* 0x000fe20000000049 */
[-C--:B------:R-:W-:Y:S01]  /*54b0*/  FFMA R18, R18, R15.reuse, R8 ;  /* 0x0000000f12127223 */ /* 0x080fe20000000008 */
[CC--:B------:R-:W-:Y:S01]  /*54c0*/  FFMA R78, R34.reuse, R14.reuse, R29 ;  /* 0x0000000e224e7223 */ /* 0x0c0fe2000000001d */
[----:B------:R-:W2:Y:S01]  /*54d0*/  LDS.128 R20, [R3+UR8+0x810] ;  /* 0x0008100803147984 */ /* 0x000ea20008000c00 */
[-C--:B------:R-:W-:Y:S01]  /*54e0*/  FFMA R4, R34, R15.reuse, R4 ;  /* 0x0000000f22047223 */ /* 0x080fe20000000004 */
[-C--:B------:R-:W-:Y:S01]  /*54f0*/  FFMA R8, R10, R14.reuse, R17 ;  /* 0x0000000e0a087223 */ /* 0x080fe20000000011 */
[----:B------:R-:W-:Y:S01]  /*5500*/  FFMA R34, R54, R14, R33 ;  /* 0x0000000e36227223 */ /* 0x000fe20000000021 */
[----:B------:R-:W4:Y:S01]  /*5510*/  LDS.128 R44, [R2+UR6+0xa80] ;  /* 0x000a8006022c7984 */ /* 0x000f220008000c00 */
[-C--:B------:R-:W-:Y:S01]  /*5520*/  FFMA R10, R10, R15.reuse, R9 ;  /* 0x0000000f0a0a7223 */ /* 0x080fe20000000009 */
[----:B------:R-:W-:Y:S01]  /*5530*/  FFMA R54, R54, R15, R51 ;  /* 0x0000000f36367223 */ /* 0x000fe20000000033 */
[C---:B---3--:R-:W-:Y:S01]  /*5540*/  FFMA R49, R56.reuse, R19, R49 ;  /* 0x0000001338317223 */ /* 0x048fe20000000031 */
[C---:B------:R-:W-:Y:S01]  /*5550*/  FFMA R51, R56.reuse, R11, R66 ;  /* 0x0000000b38337223 */ /* 0x040fe20000000042 */
[C---:B------:R-:W-:Y:S01]  /*5560*/  FFMA R61, R56.reuse, R7, R68 ;  /* 0x00000007383d7223 */ /* 0x040fe20000000044 */
[C---:B------:R-:W-:Y:S01]  /*5570*/  FFMA R53, R56.reuse, R31, R70 ;  /* 0x0000001f38357223 */ /* 0x040fe20000000046 */
[C---:B------:R-:W-:Y:S01]  /*5580*/  FFMA R33, R56.reuse, R35, R72 ;  /* 0x0000002338217223 */ /* 0x040fe20000000048 */
[C---:B------:R-:W-:Y:S01]  /*5590*/  FFMA R9, R56.reuse, R43, R74 ;  /* 0x0000002b38097223 */ /* 0x040fe2000000004a */
[----:B------:R-:W-:Y:S01]  /*55a0*/  FFMA R29, R56, R55, R12 ;  /* 0x00000037381d7223 */ /* 0x000fe2000000000c */
[-C--:B------:R-:W-:Y:S01]  /*55b0*/  FFMA R6, R6, R15.reuse, R5 ;  /* 0x0000000f06067223 */ /* 0x080fe20000000005 */
        /* <DEDUP_REMOVED lines=8> */
[----:B------:R-:W3:Y:S01]  /*5640*/  LDS.128 R12, [R3+UR8+0x910] ;  /* 0x00091008030c7984 */ /* 0x000ee20008000c00 */
[CC--:B------:R-:W-:Y:S01]  /*5650*/  FFMA R57, R19.reuse, R58.reuse, R16 ;  /* 0x0000003a13397223 */ /* 0x0c0fe20000000010 */
[-C--:B------:R-:W-:Y:S01]  /*5660*/  FFMA R48, R19, R59.reuse, R18 ;  /* 0x0000003b13307223 */ /* 0x080fe20000000012 */
[CC--:B------:R-:W-:Y:S01]  /*5670*/  FFMA R81, R7.reuse, R58.reuse, R62 ;  /* 0x0000003a07517223 */ /* 0x0c0fe2000000003e */
[----:B------:R-:W5:Y:S01]  /*5680*/  LDS.128 R16, [R3+UR8+0xa10] ;  /* 0x000a100803107984 */ /* 0x000f620008000c00 */
[-C--:B------:R-:W-:Y:S01]  /*5690*/  FFMA R52, R7, R59.reuse, R6 ;  /* 0x0000003b07347223 */ /* 0x080fe20000000006 */
[-C--:B------:R-:W-:Y:S01]  /*56a0*/  FFMA R32, R35, R59.reuse, R4 ;  /* 0x0000003b23207223 */ /* 0x080fe20000000004 */
[-C--:B------:R-:W-:Y:S01]  /*56b0*/  FFMA R87, R11, R58.reuse, R8 ;  /* 0x0000003a0b577223 */ /* 0x080fe20000000008 */
[----:B------:R-:W5:Y:S01]  /*56c0*/  LDS.128 R4, [R3+UR8+0xb10] ;  /* 0x000b100803047984 */ /* 0x000f620008000c00 */
[-C--:B------:R-:W-:Y:S01]  /*56d0*/  FFMA R75, R43, R58.reuse, R30 ;  /* 0x0000003a2b4b7223 */ /* 0x080fe2000000001e */
[-C--:B------:R-:W-:Y:S01]  /*56e0*/  FFMA R8, R11, R59.reuse, R10 ;  /* 0x0000003b0b087223 */ /* 0x080fe2000000000a */
[-C--:B------:R-:W-:Y:S01]  /*56f0*/  FFMA R30, R43, R59.reuse, R42 ;  /* 0x0000003b2b1e7223 */ /* 0x080fe2000000002a */
[-C--:B------:R-:W-:Y:S01]  /*5700*/  FFMA R77, R35, R58.reuse, R78 ;  /* 0x0000003a234d7223 */ /* 0x080fe2000000004e */
[----:B------:R-:W5:Y:S01]  /*5710*/  LDS.128 R40, [R3+UR8+0xc10] ;  /* 0x000c100803287984 */ /* 0x000f620008000c00 */
[CC--:B------:R-:W-:Y:S01]  /*5720*/  FFMA R79, R31.reuse, R58.reuse, R64 ;  /* 0x0000003a1f4f7223 */ /* 0x0c0fe20000000040 */
[-C--:B------:R-:W-:Y:S01]  /*5730*/  FFMA R10, R31, R59.reuse, R76 ;  /* 0x0000003b1f0a7223 */ /* 0x080fe2000000004c */
[C---:B------:R-:W-:Y:S01]  /*5740*/  FFMA R35, R55.reuse, R58, R34 ;  /* 0x0000003a37237223 */ /* 0x040fe20000000022 */
        /* <DEDUP_REMOVED lines=9> */
[----:B------:R-:W1:Y:S01]  /*57e0*/  LDS.128 R48, [R3+UR8+0xd10] ;  /* 0x000d100803307984 */ /* 0x000e620008000c00 */
[CC--:B----4-:R-:W-:Y:S01]  /*57f0*/  FFMA R85, R44.reuse, R21.reuse, R85 ;  /* 0x000000152c557223 */ /* 0x0d0fe20000000055 */
[----:B------:R-:W-:Y:S01]  /*5800*/  FFMA R20, R45, R21, R24 ;  /* 0x000000152d147223 */ /* 0x000fe20000000018 */
[-C--:B------:R-:W-:Y:S01]  /*5810*/  FFMA R11, R21, R46.reuse, R54 ;  /* 0x0000002e150b7223 */ /* 0x080fe20000000036 */
[----:B------:R-:W-:Y:S01]  /*5820*/  FFMA R73, R25, R45, R56 ;  /* 0x0000002d19497223 */ /* 0x000fe20000000038 */
[-C--:B------:R-:W-:Y:S01]  /*5830*/  FFMA R21, R21, R47.reuse, R58 ;  /* 0x0000002f15157223 */ /* 0x080fe2000000003a */
[C---:B------:R-:W-:Y:S01]  /*5840*/  FFMA R8, R25.reuse, R47, R34 ;  /* 0x0000002f19087223 */ /* 0x040fe20000000022 */
[----:B------:R-:W2:Y:S01]  /*5850*/  LDS.128 R56, [R2+UR6+0xb00] ;  /* 0x000b000602387984 */ /* 0x000ea20008000c00 */
[----:B------:R-:W-:Y:S01]  /*5860*/  FFMA R83, R44, R25, R83 ;  /* 0x000000192c537223 */ /* 0x000fe20000000053 */
[----:B------:R-:W-:Y:S01]  /*5870*/  FFMA R31, R25, R46, R31 ;  /* 0x0000002e191f7223 */ /* 0x000fe2000000001f */
[----:B---3--:R-:W-:Y:S01]  /*5880*/  FFMA R24, R12, R37, R71 ;  /* 0x000000250c187223 */ /* 0x008fe20000000047 */
[----:B------:R-:W-:Y:S01]  /*5890*/  FFMA R61, R36, R12, R61 ;  /* 0x0000000c243d7223 */ /* 0x000fe2000000003d */
[C---:B------:R-:W-:Y:S01]  /*58a0*/  FFMA R34, R12.reuse, R38, R81 ;  /* 0x000000260c227223 */ /* 0x040fe20000000051 */
[----:B------:R-:W-:Y:S01]  /*58b0*/  FFMA R52, R12, R39, R52 ;  /* 0x000000270c347223 */ /* 0x000fe20000000034 */
[----:B-----5:R-:W-:Y:S01]  /*58c0*/  FFMA R53, R36, R16, R53 ;  /* 0x0000001024357223 */ /* 0x020fe20000000035 */
[-C--:B------:R-:W-:Y:S01]  /*58d0*/  FFMA R71, R45, R13.reuse, R24 ;  /* 0x0000000d2d477223 */ /* 0x080fe20000000018 */
[----:B------:R-:W-:Y:S01]  /*58e0*/  FFMA R81, R44, R13, R61 ;  /* 0x0000000d2c517223 */ /* 0x000fe2000000003d */
[C---:B------:R-:W-:Y:S01]  /*58f0*/  FFMA R25, R13.reuse, R46, R34 ;  /* 0x0000002e0d197223 */ /* 0x040fe20000000022 */
[----:B------:R-:W-:Y:S01]  /*5900*/  FFMA R24, R16, R38, R79 ;  /* 0x0000002610187223 */ /* 0x000fe2000000004f */
[----:B------:R-:W-:Y:S01]  /*5910*/  FFMA R13, R13, R47, R52 ;  /* 0x0000002f0d0d7223 */ /* 0x000fe20000000034 */
[----:B------:R-:W-:Y:S01]  /*5920*/  FFMA R79, R44, R17, R53 ;  /* 0x000000112c4f7223 */ /* 0x000fe20000000035 */
[----:B------:R-:W-:Y:S01]  /*5930*/  FFMA R12, R16, R37, R69 ;  /* 0x00000025100c7223 */ /* 0x000fe20000000045 */
[----:B------:R-:W3:Y:S01]  /*5940*/  LDS.128 R52, [R2+UR6+0xb80] ;  /* 0x000b800602347984 */ /* 0x000ee20008000c00 */
        /* <DEDUP_REMOVED lines=13> */
[----:B------:R-:W-:Y:S01]  /*5a20*/  FFMA R16, R40, R38, R75 ;  /* 0x0000002628107223 */ /* 0x000fe2000000004b */
[-C--:B------:R-:W-:Y:S01]  /*5a30*/  FFMA R65, R45, R41.reuse, R12 ;  /* 0x000000292d417223 */ /* 0x080fe2000000000c */
[----:B------:R-:W-:Y:S01]  /*5a40*/  FFMA R9, R44, R41, R9 ;  /* 0x000000292c097223 */ /* 0x000fe20000000009 */
[----:B-1----:R-:W-:Y:S01]  /*5a50*/  FFMA R12, R48, R37, R63 ;  /* 0x00000025300c7223 */ /* 0x002fe2000000003f */
[----:B------:R-:W-:Y:S01]  /*5a60*/  FFMA R4, R5, R47, R4 ;  /* 0x0000002f05047223 */ /* 0x000fe20000000004 */
[----:B------:R-:W-:Y:S01]  /*5a70*/  FFMA R5, R41, R46, R16 ;  /* 0x0000002e29057223 */ /* 0x000fe20000000010 */
[----:B------:R-:W-:Y:S01]  /*5a80*/  FFMA R29, R36, R48, R29 ;  /* 0x00000030241d7223 */ /* 0x000fe2000000001d */
        /* <DEDUP_REMOVED lines=13> */
[----:B------:R-:W-:Y:S01]  /*5b60*/  LDS.128 R32, [R3+UR8+0x720] ;  /* 0x0007200803207984 */ /* 0x000fe20008000c00 */
[-C--:B------:R-:W-:Y:S01]  /*5b70*/  FFMA R30, R40, R39.reuse, R30 ;  /* 0x00000027281e7223 */ /* 0x080fe2000000001e */
[----:B------:R-:W-:Y:S01]  /*5b80*/  FFMA R28, R48, R39, R28 ;  /* 0x00000027301c7223 */ /* 0x000fe2000000001c */
[----:B------:R-:W-:Y:S01]  /*5b90*/  FFMA R29, R44, R49, R29 ;  /* 0x000000312c1d7223 */ /* 0x000fe2000000001d */
[----:B------:R-:W1:Y:S01]  /*5ba0*/  LDS.128 R8, [R2+UR6+0xc00] ;  /* 0x000c000602087984 */ /* 0x000e620008000c00 */
[-C--:B------:R-:W-:Y:S01]  /*5bb0*/  FFMA R41, R41, R47.reuse, R30 ;  /* 0x0000002f29297223 */ /* 0x080fe2000000001e */
[C---:B------:R-:W-:Y:S01]  /*5bc0*/  FFMA R37, R49.reuse, R46, R38 ;  /* 0x0000002e31257223 */ /* 0x040fe20000000026 */
[----:B------:R-:W-:Y:S01]  /*5bd0*/  FFMA R47, R49, R47, R28 ;  /* 0x0000002f312f7223 */ /* 0x000fe2000000001c */
        /* <DEDUP_REMOVED lines=8> */
[-C--:B------:R-:W-:Y:S01]  /*5c60*/  FFMA R78, R6, R58.reuse, R17 ;  /* 0x0000003a064e7223 */ /* 0x080fe20000000011 */
[----:B------:R-:W-:Y:S01]  /*5c70*/  FFMA R14, R42, R58, R5 ;  /* 0x0000003a2a0e7223 */ /* 0x000fe20000000005 */
[----:B------:R-:W2:Y:S01]  /*5c80*/  LDS.128 R28, [R3+UR8+0x820] ;  /* 0x00082008031c7984 */ /* 0x000ea20008000c00 */
[C---:B------:R-:W-:Y:S01]  /*5c90*/  FFMA R20, R57.reuse, R50, R45 ;  /* 0x0000003239147223 */ /* 0x040fe2000000002d */
[C---:B------:R-:W-:Y:S01]  /*5ca0*/  FFMA R58, R50.reuse, R58, R37 ;  /* 0x0000003a323a7223 */ /* 0x040fe20000000025 */
[-C--:B------:R-:W-:Y:S01]  /*5cb0*/  FFMA R50, R50, R59.reuse, R47 ;  /* 0x0000003b32327223 */ /* 0x080fe2000000002f */
[----:B------:R-:W-:Y:S01]  /*5cc0*/  FFMA R40, R57, R42, R65 ;  /* 0x0000002a39287223 */ /* 0x000fe20000000041 */
[----:B------:R-:W4:Y:S01]  /*5cd0*/  LDS.128 R44, [R2+UR6+0xc80] ;  /* 0x000c8006022c7984 */ /* 0x000f220008000c00 */
[----:B------:R-:W-:Y:S01]  /*5ce0*/  FFMA R22, R22, R59, R21 ;  /* 0x0000003b16167223 */ /* 0x000fe20000000015 */
[C---:B---3--:R-:W-:Y:S01]  /*5cf0*/  FFMA R21, R52.reuse, R23, R36 ;  /* 0x0000001734157223 */ /* 0x048fe20000000024 */
[----:B------:R-:W-:Y:S01]  /*5d00*/  FFMA R61, R52, R15, R38 ;  /* 0x0000000f343d7223 */ /* 0x000fe20000000026 */
[-C--:B------:R-:W-:Y:S01]  /*5d10*/  FFMA R4, R6, R59.reuse, R4 ;  /* 0x0000003b06047223 */ /* 0x080fe20000000004 */
[----:B------:R-:W-:Y:S01]  /*5d20*/  FFMA R42, R42, R59, R41 ;  /* 0x0000003b2a2a7223 */ /* 0x000fe20000000029 */
[----:B------:R-:W3:Y:S01]  /*5d30*/  LDS.128 R36, [R3+UR8+0x920] ;  /* 0x0009200803247984 */ /* 0x000ee20008000c00 */
[C---:B------:R-:W-:Y:S01]  /*5d40*/  FFMA R59, R52.reuse, R19, R70 ;  /* 0x00000013343b7223 */ /* 0x040fe20000000046 */
[----:B------:R-:W-:Y:S01]  /*5d50*/  FFMA R70, R27, R53, R16 ;  /* 0x000000351b467223 */ /* 0x000fe20000000010 */
[C---:B------:R-:W-:Y:S01]  /*5d60*/  FFMA R73, R53.reuse, R23, R48 ;  /* 0x0000001735497223 */ /* 0x040fe20000000030 */
[C---:B------:R-:W-:Y:S01]  /*5d70*/  FFMA R69, R53.reuse, R15, R56 ;  /* 0x0000000f35457223 */ /* 0x040fe20000000038 */
[C---:B------:R-:W-:Y:S01]  /*5d80*/  FFMA R67, R53.reuse, R19, R60 ;  /* 0x0000001335437223 */ /* 0x040fe2000000003c */
[C---:B------:R-:W-:Y:S01]  /*5d90*/  FFMA R65, R53.reuse, R7, R62 ;  /* 0x0000000735417223 */ /* 0x040fe2000000003e */
[C---:B------:R-:W-:Y:S01]  /*5da0*/  FFMA R63, R53.reuse, R43, R40 ;  /* 0x0000002b353f7223 */ /* 0x040fe20000000028 */
[----:B------:R-:W-:Y:S01]  /*5db0*/  FFMA R53, R53, R51, R20 ;  /* 0x0000003335357223 */ /* 0x000fe20000000014 */
[C---:B------:R-:W-:Y:S01]  /*5dc0*/  FFMA R13, R52.reuse, R27, R83 ;  /* 0x0000001b340d7223 */ /* 0x040fe20000000053 */
[CC--:B------:R-:W-:Y:S01]  /*5dd0*/  FFMA R85, R27.reuse, R54.reuse, R24 ;  /* 0x000000361b557223 */ /* 0x0c0fe20000000018 */
[----:B------:R-:W-:Y:S01]  /*5de0*/  FFMA R20, R27, R55, R26 ;  /* 0x000000371b147223 */ /* 0x000fe2000000001a */
[C---:B------:R-:W-:Y:S01]  /*5df0*/  FFMA R57, R52.reuse, R7, R72 ;  /* 0x0000000734397223 */ /* 0x040fe20000000048 */
[----:B------:R-:W5:Y:S01]  /*5e00*/  LDS.128 R24, [R3+UR8+0xa20] ;  /* 0x000a200803187984 */ /* 0x000f620008000c00 */
[CC--:B------:R-:W-:Y:S01]  /*5e10*/  FFMA R75, R7.reuse, R54.reuse, R78 ;  /* 0x00000036074b7223 */ /* 0x0c0fe2000000004e */
[----:B------:R-:W-:Y:S01]  /*5e20*/  FFMA R40, R7, R55, R4 ;  /* 0x0000003707287223 */ /* 0x000fe20000000004 */
[C---:B------:R-:W-:Y:S01]  /*5e30*/  FFMA R49, R52.reuse, R43, R74 ;  /* 0x0000002b34317223 */ /* 0x040fe2000000004a */
[----:B------:R-:W5:Y:S01]  /*5e40*/  LDS.128 R4, [R3+UR8+0xb20] ;  /* 0x000b200803047984 */ /* 0x000f620008000c00 */
[----:B------:R-:W-:Y:S01]  /*5e50*/  FFMA R41, R52, R51, R76 ;  /* 0x0000003334297223 */ /* 0x000fe2000000004c */
[CC--:B------:R-:W-:Y:S01]  /*5e60*/  FFMA R79, R19.reuse, R54.reuse, R68 ;  /* 0x00000036134f7223 */ /* 0x0c0fe20000000044 */
[-C--:B------:R-:W-:Y:S01]  /*5e70*/  FFMA R52, R19, R55.reuse, R18 ;  /* 0x0000003713347223 */ /* 0x080fe20000000012 */
[-C--:B------:R-:W-:Y:S01]  /*5e80*/  FFMA R87, R23, R54.reuse, R12 ;  /* 0x0000003617577223 */ /* 0x080fe2000000000c */
[----:B------:R-:W5:Y:S01]  /*5e90*/  LDS.128 R16, [R3+UR8+0xc20] ;  /* 0x000c200803107984 */ /* 0x000f620008000c00 */
[CC--:B------:R-:W-:Y:S01]  /*5ea0*/  FFMA R81, R15.reuse, R54.reuse, R64 ;  /* 0x000000360f517223 */ /* 0x0c0fe20000000040 */
[-C--:B------:R-:W-:Y:S01]  /*5eb0*/  FFMA R66, R15, R55.reuse, R66 ;  /* 0x000000370f427223 */ /* 0x080fe20000000042 */
[----:B------:R-:W-:Y:S01]  /*5ec0*/  FFMA R77, R43, R54, R14 ;  /* 0x000000362b4d7223 */ /* 0x000fe2000000000e */
[C---:B-1----:R-:W-:Y:S01]  /*5ed0*/  FFMA R83, R32.reuse, R8, R13 ;  /* 0x0000000820537223 */ /* 0x042fe2000000000d */
[-C--:B------:R-:W-:Y:S01]  /*5ee0*/  FFMA R22, R23, R55.reuse, R22 ;  /* 0x0000003717167223 */ /* 0x080fe20000000016 */
[----:B------:R-:W1:Y:S01]  /*5ef0*/  LDS.128 R12, [R3+UR8+0xd20] ;  /* 0x000d2008030c7984 */ /* 0x000e620008000c00 */
[C---:B------:R-:W-:Y:S01]  /*5f00*/  FFMA R71, R51.reuse, R54, R58 ;  /* 0x0000003633477223 */ /* 0x040fe2000000003a */
        /* <DEDUP_REMOVED lines=16> */
[----:B---3--:R-:W-:Y:S01]  /*6010*/  FFMA R61, R8, R36, R61 ;  /* 0x00000024083d7223 */ /* 0x008fe2000000003d */
[----:B------:R-:W2:Y:S01]  /*6020*/  LDS.128 R20, [R2+UR6+0xd00] ;  /* 0x000d000602147984 */ /* 0x000ea20008000c00 */
[C---:B------:R-:W-:Y:S01]  /*6030*/  FFMA R32, R36.reuse, R9, R69 ;  /* 0x0000000924207223 */ /* 0x040fe20000000045 */
[----:B------:R-:W-:Y:S01]  /*6040*/  FFMA R48, R36, R10, R81 ;  /* 0x0000000a24307223 */ /* 0x000fe20000000051 */
[----:B------:R-:W-:Y:S01]  /*6050*/  FFMA R69, R44, R37, R61 ;  /* 0x000000252c457223 */ /* 0x000fe2000000003d */
[----:B------:R-:W-:Y:S01]  /*6060*/  FFMA R66, R36, R11, R66 ;  /* 0x0000000b24427223 */ /* 0x000fe20000000042 */
[----:B------:R-:W-:Y:S01]  /*6070*/  FFMA R61, R45, R37, R32 ;  /* 0x000000252d3d7223 */ /* 0x000fe20000000020 */
[----:B-----5:R-:W-:Y:S01]  /*6080*/  FFMA R59, R8, R24, R59 ;  /* 0x00000018083b7223 */ /* 0x020fe2000000003b */
[C---:B------:R-:W-:Y:S01]  /*6090*/  FFMA R32, R24.reuse, R9, R67 ;  /* 0x0000000918207223 */ /* 0x040fe20000000043 */
[----:B------:R-:W-:Y:S01]  /*60a0*/  FFMA R36, R24, R10, R79 ;  /* 0x0000000a18247223 */ /* 0x000fe2000000004f */
[----:B------:R-:W-:Y:S01]  /*60b0*/  FFMA R42, R43, R55, R42 ;  /* 0x000000372b2a7223 */ /* 0x000fe2000000002a */
[-C--:B------:R-:W-:Y:S01]  /*60c0*/  FFMA R67, R44, R25.reuse, R59 ;  /* 0x000000192c437223 */ /* 0x080fe2000000003b */
[----:B------:R-:W-:Y:S01]  /*60d0*/  FFMA R59, R45, R25, R32 ;  /* 0x000000192d3b7223 */ /* 0x000fe20000000020 */
[----:B------:R-:W-:Y:S01]  /*60e0*/  FFMA R32, R4, R9, R65 ;  /* 0x0000000904207223 */ /* 0x000fe20000000041 */
[CC--:B------:R-:W-:Y:S01]  /*60f0*/  FFMA R55, R37.reuse, R46.reuse, R48 ;  /* 0x0000002e25377223 */ /* 0x0c0fe20000000030 */
[----:B------:R-:W-:Y:S01]  /*6100*/  FFMA R48, R37, R47, R66 ;  /* 0x0000002f25307223 */ /* 0x000fe20000000042 */
        /* <DEDUP_REMOVED lines=12> */
[-C--:B------:R-:W-:Y:S01]  /*61d0*/  FFMA R25, R5, R46.reuse, R36 ;  /* 0x0000002e05197223 */ /* 0x080fe20000000024 */
[-C--:B------:R-:W-:Y:S01]  /*61e0*/  FFMA R63, R44, R17.reuse, R49 ;  /* 0x000000112c3f7223 */ /* 0x080fe20000000031 */
[----:B------:R-:W-:Y:S01]  /*61f0*/  FFMA R77, R45, R17, R4 ;  /* 0x000000112d4d7223 */ /* 0x000fe20000000004 */
[----:B------:R-:W-:Y:S01]  /*6200*/  FFMA R57, R17, R46, R32 ;  /* 0x0000002e11397223 */ /* 0x000fe20000000020 */
[-C--:B------:R-:W-:Y:S01]  /*6210*/  FFMA R5, R5, R47.reuse, R40 ;  /* 0x0000002f05057223 */ /* 0x080fe20000000028 */
[----:B------:R-:W-:Y:S01]  /*6220*/  FFMA R17, R17, R47, R42 ;  /* 0x0000002f11117223 */ /* 0x000fe2000000002a */
[----:B-1----:R-:W-:Y:S01]  /*6230*/  FFMA R49, R8, R12, R41 ;  /* 0x0000000c08317223 */ /* 0x002fe20000000029 */
[C---:B------:R-:W-:Y:S01]  /*6240*/  FFMA R4, R12.reuse, R9, R53 ;  /* 0x000000090c047223 */ /* 0x040fe20000000035 */
[----:B------:R-:W1:Y:S01]  /*6250*/  LDS.128 R40, [R2+UR6+0xd80] ;  /* 0x000d800602287984 */ /* 0x000e620008000c00 */
[C---:B------:R-:W-:Y:S01]  /*6260*/  FFMA R10, R12.reuse, R10, R71 ;  /* 0x0000000a0c0a7223 */ /* 0x040fe20000000047 */
[----:B------:R-:W-:Y:S01]  /*6270*/  FFMA R50, R12, R11, R50 ;  /* 0x0000000b0c327223 */ /* 0x000fe20000000032 */
[-C--:B------:R-:W-:Y:S01]  /*6280*/  FFMA R45, R45, R13.reuse, R4 ;  /* 0x0000000d2d2d7223 */ /* 0x080fe20000000004 */
[----:B------:R-:W-:Y:S01]  /*6290*/  FFMA R49, R44, R13, R49 ;  /* 0x0000000d2c317223 */ /* 0x000fe20000000031 */
[C---:B------:R-:W-:Y:S01]  /*62a0*/  FFMA R53, R13.reuse, R46, R10 ;  /* 0x0000002e0d357223 */ /* 0x040fe2000000000a */
[----:B------:R-:W-:Y:S01]  /*62b0*/  FFMA R52, R13, R47, R50 ;  /* 0x0000002f0d347223 */ /* 0x000fe20000000032 */
[C---:B--2---:R-:W-:Y:S01]  /*62c0*/  FFMA R12, R21.reuse, R14, R45 ;  /* 0x0000000e150c7223 */ /* 0x044fe2000000002d */
[----:B------:R-:W-:Y:S01]  /*62d0*/  LDS.128 R8, [R3+UR8+0x730] ;  /* 0x0007300803087984 */ /* 0x000fe20008000c00 */
[-C--:B------:R-:W-:Y:S01]  /*62e0*/  FFMA R76, R20, R38.reuse, R69 ;  /* 0x00000026144c7223 */ /* 0x080fe20000000045 */
[C---:B------:R-:W-:Y:S01]  /*62f0*/  FFMA R64, R21.reuse, R38, R61 ;  /* 0x0000002615407223 */ /* 0x040fe2000000003d */
[----:B------:R-:W-:Y:S01]  /*6300*/  FFMA R66, R38, R22, R55 ;  /* 0x0000001626427223 */ /* 0x000fe20000000037 */
[----:B------:R-:W2:Y:S01]  /*6310*/  LDS.128 R44, [R2+UR6+0xe00] ;  /* 0x000e0006022c7984 */ /* 0x000ea20008000c00 */
[----:B------:R-:W-:Y:S01]  /*6320*/  FFMA R58, R20, R14, R49 ;  /* 0x0000000e143a7223 */ /* 0x000fe20000000031 */
[----:B------:R-:W-:Y:S01]  /*6330*/  FFMA R16, R34, R22, R51 ;  /* 0x0000001622107223 */ /* 0x000fe20000000033 */
[----:B------:R-:W-:Y:S01]  /*6340*/  FFMA R38, R38, R23, R48 ;  /* 0x0000001726267223 */ /* 0x000fe20000000030 */
[----:B------:R-:W-:Y:S01]  /*6350*/  FFMA R13, R20, R34, R83 ;  /* 0x00000022140d7223 */ /* 0x000fe20000000053 */
[----:B------:R-:W-:Y:S01]  /*6360*/  FFMA R32, R34, R21, R73 ;  /* 0x0000001522207223 */ /* 0x000fe20000000049 */
[----:B------:R-:W3:Y:S01]  /*6370*/  LDS.128 R48, [R2+UR6+0xe80] ;  /* 0x000e800602307984 */ /* 0x000ee20008000c00 */
[-C--:B------:R-:W-:Y:S01]  /*6380*/  FFMA R78, R20, R26.reuse, R67 ;  /* 0x0000001a144e7223 */ /* 0x080fe20000000043 */
[C---:B------:R-:W-:Y:S01]  /*6390*/  FFMA R62, R21.reuse, R26, R59 ;  /* 0x0000001a153e7223 */ /* 0x040fe2000000003b */
[-C--:B------:R-:W-:Y:S01]  /*63a0*/  FFMA R34, R34, R23.reuse, R28 ;  /* 0x0000001722227223 */ /* 0x080fe2000000001c */
[C---:B------:R-:W-:Y:S01]  /*63b0*/  FFMA R70, R26.reuse, R22, R37 ;  /* 0x000000161a467223 */ /* 0x040fe20000000025 */
[-C--:B------:R-:W-:Y:S01]  /*63c0*/  FFMA R24, R26, R23.reuse, R24 ;  /* 0x000000171a187223 */ /* 0x080fe20000000018 */
        /* <DEDUP_REMOVED lines=8> */
[-C--:B------:R-:W-:Y:S01]  /*6450*/  FFMA R72, R18, R22.reuse, R57 ;  /* 0x0000001612487223 */ /* 0x080fe20000000039 */
[----:B------:R-:W-:Y:S01]  /*6460*/  FFMA R80, R14, R22, R53 ;  /* 0x000000160e507223 */ /* 0x000fe20000000035 */
[-C--:B------:R-:W-:Y:S01]  /*6470*/  FFMA R30, R30, R23.reuse, R29 ;  /* 0x000000171e1e7223 */ /* 0x080fe2000000001d */
[-C--:B------:R-:W-:Y:S01]  /*6480*/  FFMA R6, R6, R23.reuse, R5 ;  /* 0x0000001706067223 */ /* 0x080fe20000000005 */
[-C--:B------:R-:W-:Y:S01]  /*6490*/  FFMA R18, R18, R23.reuse, R17 ;  /* 0x0000001712127223 */ /* 0x080fe20000000011 */
[----:B------:R-:W-:-:S02]  /*64a0*/  FFMA R14, R14, R23, R52 ;  /* 0x000000170e0e7223 */ /* 0x000fc40000000034 */
[----:B------:R-:W4:Y:S01]  /*64b0*/  LDS.128 R20, [R2+UR6+0xf00] ;  /* 0x000f000602147984 */ /* 0x000f220008000c00 */
[C---:B-1----:R-:W-:Y:S01]  /*64c0*/  FFMA R29, R40.reuse, R19, R56 ;  /* 0x00000013281d7223 */ /* 0x042fe20000000038 */
[C---:B------:R-:W-:Y:S01]  /*64d0*/  FFMA R33, R40.reuse, R15, R58 ;  /* 0x0000000f28217223 */ /* 0x040fe2000000003a */
[----:B------:R-:W-:Y:S01]  /*64e0*/  FFMA R32, R35, R41, R32 ;  /* 0x0000002923207223 */ /* 0x000fe20000000020 */
[----:B------:R1:W5:Y:S01]  /*64f0*/  LDS.128 R52, [R2+UR6+0xf80] ;  /* 0x000f800602347984 */ /* 0x0003620008000c00 */
[C---:B------:R-:W-:Y:S01]  /*6500*/  FFMA R71, R41.reuse, R31, R60 ;  /* 0x0000001f29477223 */ /* 0x040fe2000000003c */
[C---:B------:R-:W-:Y:S01]  /*6510*/  FFMA R69, R41.reuse, R39, R64 ;  /* 0x0000002729457223 */ /* 0x040fe20000000040 */
[C---:B------:R-:W-:Y:S01]  /*6520*/  FFMA R67, R41.reuse, R27, R62 ;  /* 0x0000001b29437223 */ /* 0x040fe2000000003e */
[C---:B------:R-:W-:Y:S01]  /*6530*/  FFMA R61, R41.reuse, R7, R36 ;  /* 0x00000007293d7223 */ /* 0x040fe20000000024 */
[C---:B------:R-:W-:Y:S01]  /*6540*/  FFMA R63, R41.reuse, R19, R4 ;  /* 0x00000013293f7223 */ /* 0x040fe20000000004 */
[C---:B------:R-:W-:Y:S01]  /*6550*/  FFMA R5, R40.reuse, R35, R13 ;  /* 0x0000002328057223 */ /* 0x040fe2000000000d */
[----:B------:R-:W5:Y:S01]  /*6560*/  LDS.128 R56, [R3+UR8+0x830] ;  /* 0x0008300803387984 */ /* 0x000f620008000c00 */
[----:B------:R-:W-:Y:S01]  /*6570*/  FFMA R41, R41, R15, R12 ;  /* 0x0000000f29297223 */ /* 0x000fe2000000000c */
[CC--:B------:R-:W-:Y:S01]  /*6580*/  FFMA R77, R35.reuse, R42.reuse, R16 ;  /* 0x0000002a234d7223 */ /* 0x0c0fe20000000010 */
[----:B------:R-:W5:Y:S01]  /*6590*/  LDC.64 R12, c[0x0][0x390] ;  /* 0x0000e400ff0c7b82 */ /* 0x000f620000000a00 */
[----:B------:R-:W-:Y:S01]  /*65a0*/  FFMA R34, R35, R43, R34 ;  /* 0x0000002b23227223 */ /* 0x000fe20000000022 */
[C---:B------:R-:W-:Y:S01]  /*65b0*/  FFMA R65, R40.reuse, R31, R74 ;  /* 0x0000001f28417223 */ /* 0x040fe2000000004a */
[C---:B------:R-:W-:Y:S01]  /*65c0*/  FFMA R37, R40.reuse, R39, R76 ;  /* 0x0000002728257223 */ /* 0x040fe2000000004c */
[CC--:B------:R-:W-:Y:S01]  /*65d0*/  FFMA R75, R31.reuse, R42.reuse, R28 ;  /* 0x0000002a1f4b7223 */ /* 0x0c0fe2000000001c */
[-C--:B------:R-:W-:Y:S01]  /*65e0*/  FFMA R30, R31, R43.reuse, R30 ;  /* 0x0000002b1f1e7223 */ /* 0x080fe2000000001e */
[CC--:B------:R-:W-:Y:S01]  /*65f0*/  FFMA R73, R39.reuse, R42.reuse, R66 ;  /* 0x0000002a27497223 */ /* 0x0c0fe20000000042 */
[----:B------:R-:W-:Y:S01]  /*6600*/  FFMA R38, R39, R43, R38 ;  /* 0x0000002b27267223 */ /* 0x000fe20000000026 */
[C---:B------:R-:W-:Y:S01]  /*6610*/  FFMA R17, R40.reuse, R27, R78 ;  /* 0x0000001b28117223 */ /* 0x040fe2000000004e */
[CC--:B------:R-:W-:Y:S01]  /*6620*/  FFMA R39, R27.reuse, R42.reuse, R70 ;  /* 0x0000002a1b277223 */ /* 0x0c0fe20000000046 */
[-C--:B------:R-:W-:Y:S01]  /*6630*/  FFMA R24, R27, R43.reuse, R24 ;  /* 0x0000002b1b187223 */ /* 0x080fe20000000018 */
[CC--:B------:R-:W-:Y:S01]  /*6640*/  FFMA R31, R19.reuse, R42.reuse, R72 ;  /* 0x0000002a131f7223 */ /* 0x0c0fe20000000048 */
[----:B------:R-:W-:Y:S01]  /*6650*/  FFMA R16, R19, R43, R18 ;  /* 0x0000002b13107223 */ /* 0x000fe20000000012 */
[----:B------:R-:W-:Y:S01]  /*6660*/  FFMA R25, R40, R7, R68 ;  /* 0x0000000728197223 */ /* 0x000fe20000000044 */
[C---:B------:R-:W-:Y:S01]  /*6670*/  FFMA R27, R7.reuse, R42, R26 ;  /* 0x0000002a071b7223 */ /* 0x040fe2000000001a */
[----:B-1----:R-:W-:Y:S01]  /*6680*/  FFMA R2, R7, R43, R6 ;  /* 0x0000002b07027223 */ /* 0x002fe20000000006 */
[C---:B--2---:R-:W-:Y:S01]  /*6690*/  FFMA R19, R8.reuse, R44, R5 ;  /* 0x0000002c08137223 */ /* 0x044fe20000000005 */
[C---:B------:R-:W-:Y:S01]  /*66a0*/  FFMA R32, R8.reuse, R45, R32 ;  /* 0x0000002d08207223 */ /* 0x040fe20000000020 */
[C---:B------:R-:W-:Y:S01]  /*66b0*/  FFMA R79, R8.reuse, R46, R77 ;  /* 0x0000002e084f7223 */ /* 0x040fe2000000004d */
[----:B------:R-:W-:Y:S01]  /*66c0*/  FFMA R34, R8, R47, R34 ;  /* 0x0000002f08227223 */ /* 0x000fe20000000022 */
[----:B------:R-:W1:Y:S01]  /*66d0*/  LDS.128 R4, [R3+UR8+0x930] ;  /* 0x0009300803047984 */ /* 0x000e620008000c00 */
[----:B---3--:R-:W-:Y:S01]  /*66e0*/  FFMA R19, R48, R9, R19 ;  /* 0x0000000930137223 */ /* 0x008fe20000000013 */
[C---:B------:R-:W-:Y:S01]  /*66f0*/  FFMA R77, R9.reuse, R49, R32 ;  /* 0x00000031094d7223 */ /* 0x040fe20000000020 */
[C---:B------:R-:W-:Y:S01]  /*6700*/  FFMA R79, R9.reuse, R50, R79 ;  /* 0x00000032094f7223 */ /* 0x040fe2000000004f */
[----:B------:R-:W-:Y:S01]  /*6710*/  FFMA R34, R9, R51, R34 ;  /* 0x0000003309227223 */ /* 0x000fe20000000022 */
[----:B------:R-:W-:Y:S01]  /*6720*/  FFMA R35, R15, R42, R80 ;  /* 0x0000002a0f237223 */ /* 0x000fe20000000050 */
[----:B----4-:R-:W-:Y:S01]  /*6730*/  FFMA R9, R20, R10, R19 ;  /* 0x0000000a14097223 */ /* 0x010fe20000000013 */
[C---:B------:R-:W-:Y:S01]  /*6740*/  FFMA R8, R10.reuse, R21, R77 ;  /* 0x000000150a087223 */ /* 0x040fe2000000004d */
[C---:B------:R-:W-:Y:S01]  /*6750*/  FFMA R79, R10.reuse, R22, R79 ;  /* 0x000000160a4f7223 */ /* 0x040fe2000000004f */
[----:B------:R-:W-:Y:S01]  /*6760*/  FFMA R34, R10, R23, R34 ;  /* 0x000000170a227223 */ /* 0x000fe20000000022 */
[----:B-----5:R-:W-:-:S04]  /*6770*/  IMAD.WIDE.U32 R18, R0, 0x4, R12 ;  /* 0x0000000400127825 */ /* 0x020fc800078e000c */
[----:B------:R-:W-:Y:S01]  /*6780*/  FFMA R13, R52, R11, R9 ;  /* 0x0000000b340d7223 */ /* 0x000fe20000000009 */
[C---:B------:R-:W-:Y:S01]  /*6790*/  FFMA R77, R11.reuse, R53, R8 ;  /* 0x000000350b4d7223 */ /* 0x040fe20000000008 */
[C---:B------:R-:W-:Y:S01]  /*67a0*/  FFMA R79, R11.reuse, R54, R79 ;  /* 0x000000360b4f7223 */ /* 0x040fe2000000004f */
[----:B------:R-:W-:Y:S01]  /*67b0*/  FFMA R81, R11, R55, R34 ;  /* 0x000000370b517223 */ /* 0x000fe20000000022 */
[----:B------:R-:W-:Y:S01]  /*67c0*/  FFMA R0, R15, R43, R14 ;  /* 0x0000002b0f007223 */ /* 0x000fe2000000000e */
[----:B------:R-:W2:Y:S01]  /*67d0*/  LDS.128 R8, [R3+UR8+0xa30] ;  /* 0x000a300803087984 */ /* 0x000ea20008000c00 */
[C---:B------:R-:W-:Y:S01]  /*67e0*/  FFMA R12, R56.reuse, R45, R71 ;  /* 0x0000002d380c7223 */ /* 0x040fe20000000047 */
[----:B------:R-:W-:Y:S01]  /*67f0*/  FFMA R14, R56, R46, R75 ;  /* 0x0000002e380e7223 */ /* 0x000fe2000000004b */
[----:B------:R-:W-:Y:S01]  /*6800*/  FFMA R65, R44, R56, R65 ;  /* 0x000000382c417223 */ /* 0x000fe20000000041 */
[----:B------:R-:W-:Y:S01]  /*6810*/  STG.E desc[UR4][R18.64], R13 ;  /* 0x0000000d12007986 */ /* 0x000fe2000c101904 */
[----:B------:R-:W-:Y:S01]  /*6820*/  FFMA R12, R49, R57, R12 ;  /* 0x00000039310c7223 */ /* 0x000fe2000000000c */
        /* <DEDUP_REMOVED lines=10> */
[----:B------:R-:W3:Y:S01]  /*68d0*/  LDS.128 R12, [R3+UR8+0xb30] ;  /* 0x000b3008030c7984 */ /* 0x000ee20008000c00 */
[----:B------:R-:W-:-:S02]  /*68e0*/  FFMA R65, R52, R59, R65 ;  /* 0x0000003b34417223 */ /* 0x000fc40000000041 */
[----:B------:R-:W-:Y:S01]  /*68f0*/  FFMA R59, R59, R55, R30 ;  /* 0x000000373b3b7223 */ /* 0x000fe2000000001e */
[----:B------:R4:W-:Y:S01]  /*6900*/  STG.E desc[UR4][R18.64+0xe004], R43 ;  /* 0x00e0042b12007986 */ /* 0x0009e2000c101904 */
[----:B-1----:R-:W-:Y:S01]  /*6910*/  FFMA R28, R4, R46, R73 ;  /* 0x0000002e041c7223 */ /* 0x002fe20000000049 */
        /* <DEDUP_REMOVED lines=8> */
[-C--:B------:R-:W-:Y:S01]  /*69a0*/  FFMA R37, R20, R6.reuse, R37 ;  /* 0x0000000614257223 */ /* 0x080fe20000000025 */
[----:B------:R-:W-:Y:S01]  /*69b0*/  FFMA R26, R21, R6, R26 ;  /* 0x00000006151a7223 */ /* 0x000fe2000000001a */
[----:B------:R-:W-:Y:S01]  /*69c0*/  FFMA R38, R6, R23, R38 ;  /* 0x0000001706267223 */ /* 0x000fe20000000026 */
[----:B------:R1:W-:Y:S01]  /*69d0*/  STG.E desc[UR4][R18.64+0xe000], R65 ;  /* 0x00e0004112007986 */ /* 0x0003e2000c101904 */
[-C--:B------:R-:W-:Y:S01]  /*69e0*/  FFMA R37, R52, R7.reuse, R37 ;  /* 0x0000000734257223 */ /* 0x080fe20000000025 */
[----:B----4-:R-:W-:Y:S01]  /*69f0*/  FFMA R43, R53, R7, R26 ;  /* 0x00000007352b7223 */ /* 0x010fe2000000001a */
[----:B------:R-:W-:Y:S01]  /*6a00*/  FFMA R57, R7, R54, R4 ;  /* 0x0000003607397223 */ /* 0x000fe20000000004 */
[----:B--2---:R-:W-:Y:S01]  /*6a10*/  FFMA R28, R8, R46, R39 ;  /* 0x0000002e081c7223 */ /* 0x004fe20000000027 */
[----:B------:R-:W-:Y:S01]  /*6a20*/  FFMA R17, R44, R8, R17 ;  /* 0x000000082c117223 */ /* 0x000fe20000000011 */
[C---:B------:R-:W-:Y:S01]  /*6a30*/  FFMA R26, R8.reuse, R45, R67 ;  /* 0x0000002d081a7223 */ /* 0x040fe20000000043 */
[----:B------:R-:W-:Y:S01]  /*6a40*/  FFMA R24, R8, R47, R24 ;  /* 0x0000002f08187223 */ /* 0x000fe20000000018 */
[----:B------:R-:W-:Y:S01]  /*6a50*/  FFMA R39, R9, R50, R28 ;  /* 0x0000003209277223 */ /* 0x000fe2000000001c */
[-C--:B------:R-:W-:Y:S01]  /*6a60*/  FFMA R17, R48, R9.reuse, R17 ;  /* 0x0000000930117223 */ /* 0x080fe20000000011 */
[----:B------:R-:W-:Y:S01]  /*6a70*/  FFMA R26, R49, R9, R26 ;  /* 0x00000009311a7223 */ /* 0x000fe2000000001a */
[----:B------:R-:W-:Y:S01]  /*6a80*/  FFMA R24, R9, R51, R24 ;  /* 0x0000003309187223 */ /* 0x000fe20000000018 */
[----:B-1----:R-:W-:Y:S01]  /*6a90*/  FFMA R65, R7, R55, R38 ;  /* 0x0000003707417223 */ /* 0x002fe20000000026 */
[----:B------:R-:W-:Y:S01]  /*6aa0*/  FFMA R8, R10, R22, R39 ;  /* 0x000000160a087223 */ /* 0x000fe20000000027 */
[----:B------:R-:W1:Y:S01]  /*6ab0*/  LDS.128 R4, [R3+UR8+0xc30] ;  /* 0x000c300803047984 */ /* 0x000e620008000c00 */
[-C--:B------:R-:W-:Y:S01]  /*6ac0*/  FFMA R17, R20, R10.reuse, R17 ;  /* 0x0000000a14117223 */ /* 0x080fe20000000011 */
[----:B------:R-:W-:Y:S01]  /*6ad0*/  FFMA R26, R21, R10, R26 ;  /* 0x0000000a151a7223 */ /* 0x000fe2000000001a */
[----:B------:R-:W-:Y:S01]  /*6ae0*/  FFMA R24, R10, R23, R24 ;  /* 0x000000170a187223 */ /* 0x000fe20000000018 */
[----:B------:R2:W-:Y:S01]  /*6af0*/  STG.E desc[UR4][R18.64+0x1c000], R37 ;  /* 0x01c0002512007986 */ /* 0x0005e2000c101904 */
[----:B------:R-:W-:Y:S01]  /*6b00*/  FFMA R17, R52, R11, R17 ;  /* 0x0000000b34117223 */ /* 0x000fe20000000011 */
[----:B------:R-:W-:Y:S01]  /*6b10*/  FFMA R39, R11, R54, R8 ;  /* 0x000000360b277223 */ /* 0x000fe20000000008 */
[----:B---3--:R-:W-:Y:S01]  /*6b20*/  FFMA R25, R44, R12, R25 ;  /* 0x0000000c2c197223 */ /* 0x008fe20000000019 */
[----:B------:R3:W-:Y:S01]  /*6b30*/  STG.E desc[UR4][R18.64+0x1c004], R43 ;  /* 0x01c0042b12007986 */ /* 0x0007e2000c101904 */
[----:B------:R-:W-:-:S02]  /*6b40*/  FFMA R2, R12, R47, R2 ;  /* 0x0000002f0c027223 */ /* 0x000fc40000000002 */
[----:B------:R-:W-:Y:S01]  /*6b50*/  FFMA R25, R48, R13, R25 ;  /* 0x0000000d30197223 */ /* 0x000fe20000000019 */
[----:B------:R4:W-:Y:S01]  /*6b60*/  STG.E desc[UR4][R18.64+0x2a000], R17 ;  /* 0x02a0001112007986 */ /* 0x0009e2000c101904 */
[----:B------:R-:W-:Y:S02]  /*6b70*/  FFMA R2, R13, R51, R2 ;  /* 0x000000330d027223 */ /* 0x000fe40000000002 */
[----:B------:R-:W-:Y:S01]  /*6b80*/  FFMA R25, R20, R14, R25 ;  /* 0x0000000e14197223 */ /* 0x000fe20000000019 */
[----:B--2---:R-:W-:Y:S01]  /*6b90*/  FFMA R37, R53, R11, R26 ;  /* 0x0000000b35257223 */ /* 0x004fe2000000001a */
[----:B------:R-:W-:Y:S01]  /*6ba0*/  FFMA R26, R12, R46, R27 ;  /* 0x0000002e0c1a7223 */ /* 0x000fe2000000001b */
[----:B------:R-:W-:Y:S01]  /*6bb0*/  FFMA R2, R14, R23, R2 ;  /* 0x000000170e027223 */ /* 0x000fe20000000002 */
[----:B------:R-:W-:Y:S01]  /*6bc0*/  FFMA R25, R52, R15, R25 ;  /* 0x0000000f34197223 */ /* 0x000fe20000000019 */
[----:B---3--:R-:W-:Y:S01]  /*6bd0*/  FFMA R43, R11, R55, R24 ;  /* 0x000000370b2b7223 */ /* 0x008fe20000000018 */
[----:B------:R-:W-:Y:S01]  /*6be0*/  FFMA R24, R12, R45, R61 ;  /* 0x0000002d0c187223 */ /* 0x000fe2000000003d */
[----:B------:R2:W3:Y:S01]  /*6bf0*/  LDS.128 R8, [R3+UR8+0xd30] ;  /* 0x000d300803087984 */ /* 0x0004e20008000c00 */
[----:B------:R-:W-:-:S02]  /*6c00*/  FFMA R27, R13, R50, R26 ;  /* 0x000000320d1b7223 */ /* 0x000fc4000000001a */
[----:B------:R-:W-:Y:S01]  /*6c10*/  FFMA R24, R49, R13, R24 ;  /* 0x0000000d31187223 */ /* 0x000fe20000000018 */
[----:B------:R-:W-:Y:S01]  /*6c20*/  STG.E desc[UR4][R18.64+0x4], R77 ;  /* 0x0000044d12007986 */ /* 0x000fe2000c101904 */
[----:B------:R-:W-:Y:S02]  /*6c30*/  FFMA R12, R14, R22, R27 ;  /* 0x000000160e0c7223 */ /* 0x000fe4000000001b */
[----:B------:R-:W-:Y:S01]  /*6c40*/  FFMA R24, R21, R14, R24 ;  /* 0x0000000e15187223 */ /* 0x000fe20000000018 */
[----:B------:R-:W-:Y:S01]  /*6c50*/  STG.E desc[UR4][R18.64+0x8], R79 ;  /* 0x0000084f12007986 */ /* 0x000fe2000c101904 */
[----:B----4-:R-:W-:Y:S02]  /*6c60*/  FFMA R17, R15, R54, R12 ;  /* 0x000000360f117223 */ /* 0x010fe4000000000c */
[----:B--2---:R-:W-:Y:S01]  /*6c70*/  FFMA R3, R53, R15, R24 ;  /* 0x0000000f35037223 */ /* 0x004fe20000000018 */
[----:B------:R-:W-:Y:S01]  /*6c80*/  FFMA R15, R15, R55, R2 ;  /* 0x000000370f0f7223 */ /* 0x000fe20000000002 */
[----:B------:R-:W-:Y:S04]  /*6c90*/  STG.E desc[UR4][R18.64+0xc], R81 ;  /* 0x00000c5112007986 */ /* 0x000fe8000c101904 */
[----:B------:R2:W-:Y:S01]  /*6ca0*/  STG.E desc[UR4][R18.64+0x38004], R3 ;  /* 0x0380040312007986 */ /* 0x0005e2000c101904 */
        /* <DEDUP_REMOVED lines=8> */
[-C--:B------:R-:W-:Y:S01]  /*6d30*/  FFMA R2, R21, R6.reuse, R2 ;  /* 0x0000000615027223 */ /* 0x080fe20000000002 */
[----:B------:R-:W-:Y:S01]  /*6d40*/  FFMA R29, R20, R6, R29 ;  /* 0x00000006141d7223 */ /* 0x000fe2000000001d */
[C---:B------:R-:W-:Y:S01]  /*6d50*/  FFMA R4, R6.reuse, R22, R13 ;  /* 0x0000001606047223 */ /* 0x040fe2000000000d */
[----:B------:R-:W-:Y:S01]  /*6d60*/  FFMA R16, R6, R23, R16 ;  /* 0x0000001706107223 */ /* 0x000fe20000000010 */
[-C--:B--2---:R-:W-:Y:S01]  /*6d70*/  FFMA R3, R53, R7.reuse, R2 ;  /* 0x0000000735037223 */ /* 0x084fe20000000002 */
[----:B------:R-:W-:Y:S01]  /*6d80*/  FFMA R29, R52, R7, R29 ;  /* 0x00000007341d7223 */ /* 0x000fe2000000001d */
[C---:B------:R-:W-:Y:S01]  /*6d90*/  FFMA R13, R7.reuse, R54, R4 ;  /* 0x00000036070d7223 */ /* 0x040fe20000000004 */
[----:B------:R-:W-:Y:S01]  /*6da0*/  FFMA R7, R7, R55, R16 ;  /* 0x0000003707077223 */ /* 0x000fe20000000010 */
[----:B------:R-:W-:Y:S04]  /*6db0*/  STG.E desc[UR4][R18.64+0xe008], R71 ;  /* 0x00e0084712007986 */ /* 0x000fe8000c101904 */
[----:B------:R1:W-:Y:S01]  /*6dc0*/  STG.E desc[UR4][R18.64+0x46004], R3 ;  /* 0x0460040312007986 */ /* 0x0003e2000c101904 */
[----:B---3--:R-:W-:Y:S01]  /*6dd0*/  FFMA R33, R44, R8, R33 ;  /* 0x000000082c217223 */ /* 0x008fe20000000021 */
[C---:B------:R-:W-:Y:S01]  /*6de0*/  FFMA R2, R8.reuse, R45, R41 ;  /* 0x0000002d08027223 */ /* 0x040fe20000000029 */
        /* <DEDUP_REMOVED lines=12> */
[C---:B-1----:R-:W-:Y:S01]  /*6eb0*/  FFMA R3, R11.reuse, R54, R22 ;  /* 0x000000360b037223 */ /* 0x042fe20000000016 */
[----:B------:R-:W-:Y:S01]  /*6ec0*/  FFMA R11, R11, R55, R0 ;  /* 0x000000370b0b7223 */ /* 0x000fe20000000000 */
[----:B------:R-:W-:Y:S04]  /*6ed0*/  STG.E desc[UR4][R18.64+0xe00c], R59 ;  /* 0x00e00c3b12007986 */ /* 0x000fe8000c101904 */
        /* <DEDUP_REMOVED lines=14> */
[----:B------:R-:W-:Y:S01]  /*6fc0*/  STG.E desc[UR4][R18.64+0x5400c], R11 ;  /* 0x05400c0b12007986 */ /* 0x000fe2000c101904 */
[----:B------:R-:W-:Y:S05]  /*6fd0*/  EXIT ;  /* 0x000000000000794d */ /* 0x000fea0003800000 */
.L_x_1:
[----:B------:R-:W-:-:S00]  /*6fe0*/  BRA `(.L_x_1) ;  /* 0xfffffffc00fc7947 */ /* 0x000fc0000383ffff */
[----:B------:R-:W-:-:S00]  /*6ff0*/  NOP ;  /* 0x0000000000007918 */ /* 0x000fc00000000000 */
        /* <DEDUP_REMOVED lines=8> */
.L_x_2:


//--------------------- .nv.shared.main_kernel0   --------------------------
	.section	.nv.shared.main_kernel0,"aw",@nobits
	.sectionflags	@""
	.align	4
.nv.shared.main_kernel0:
	.zero		12544


//--------------------- .nv.shared.reserved.0     --------------------------
	.section	.nv.shared.reserved.0,"aw",@nobits
	.weak		__nv_reservedSMEM_offset_0_alias
	.size		__nv_reservedSMEM_offset_0_alias, 0, 64
	.other		__nv_reservedSMEM_offset_0_alias,@"STO_CUDA_RESERVED_SHARED STV_DEFAULT"
__nv_reservedSMEM_offset_0_alias:
	.zero		0
	.zero		64


//--------------------- .nv.constant0.main_kernel0 --------------------------
	.section	.nv.constant0.main_kernel0,"a",@progbits
	.sectionflags	@""
	.align	4
.nv.constant0.main_kernel0:
	.zero		920


//--------------------- SYMBOLS --------------------------

	.type		.nv.reservedSmem.offset0,@object
	.size		.nv.reservedSmem.offset0,0x4
	.type		.nv.reservedSmem.cap,@object
	.size		.nv.reservedSmem.cap,0x4
